# CuTe-DSL kernel — source=cudnn_frontend_dsl family=gemm_swiglu_bs
# config = {"ab_dtype": "Float8E4M3FN", "sf_vec": 16, "vector_f32": false, "mma_mn": [128, 128], "cluster_mn": [1, 1]}


// ===== COMPILED SASS (sm_100a) =====

	.target	sm_100a

	.elftype	@"ET_EXEC"


//--------------------- .note.nv.tkinfo           --------------------------
	.section	.note.nv.tkinfo,"",@"SHT_NOTE"
	.sectionflags	@"SHF_NOTE_NV_TKINFO"
	.tkinfo
        /*0018*/ 	.word	0x00000081
        /*0030*/ 	.string	""
        /*0030*/ 	.string	"ptxas"
        /*0030*/ 	.string	"Cuda compilation tools, release 12.9, V12.9.83"
        /*0030*/ 	.string	"Build system must define TOOLS_VERSION_EXTENDED"
        /*0030*/ 	.string	"-O 3 -arch sm_100a "



//--------------------- .note.nv.cuver            --------------------------
	.section	.note.nv.cuver,"",@"SHT_NOTE"
	.sectionflags	@"SHF_NOTE_NV_CUVER"
        /*0018*/ 	.short	0x0001
        /*001a*/ 	.short	0x0064
        /*001c*/ 	.short	0x0001
        /*001e*/ 	.short	0x0000
        /*0020*/ 	.short	0x0001
        /*0022*/ 	.short	0x0000


//--------------------- .nv.info                  --------------------------
	.section	.nv.info,"",@"SHT_CUDA_INFO"
	.align	4


	//----- nvinfo : EIATTR_REGCOUNT
	.align		4
        /*0000*/ 	.byte	0x04, 0x2f
        /*0002*/ 	.short	(.L_4 - .L_3)
	.align		4
.L_3:
        /*0004*/ 	.word	index@(kernel_cutlass_kernel_cudnngemm_swigludense_blockscaled_gemm_persistent_swiglu_interleaved_quantSm100BlockScaledPersistentDenseGemmKernel_object_at__TiledMMA_ThrLayoutVMNK11110000_Permuta_0)
        /*0008*/ 	.word	0x00000060


	//----- nvinfo : EIATTR_FRAME_SIZE
	.align		4
.L_4:
        /*000c*/ 	.byte	0x04, 0x11
        /*000e*/ 	.short	(.L_6 - .L_5)
	.align		4
.L_5:
        /*0010*/ 	.word	index@($__internal_2_$__cuda_sm10x_tcgen05_guardrail_trap_unallocated_columns_being_dealloced)
        /*0014*/ 	.word	0x00000000


	//----- nvinfo : EIATTR_FRAME_SIZE
	.align		4
.L_6:
        /*0018*/ 	.byte	0x04, 0x11
        /*001a*/ 	.short	(.L_8 - .L_7)
	.align		4
.L_7:
        /*001c*/ 	.word	index@($__internal_1_$__cuda_sm10x_tcgen05_guardrail_trap_phase_invalid_during_alloc)
        /*0020*/ 	.word	0x00000000


	//----- nvinfo : EIATTR_FRAME_SIZE
	.align		4
.L_8:
        /*0024*/ 	.byte	0x04, 0x11
        /*0026*/ 	.short	(.L_10 - .L_9)
	.align		4
.L_9:
        /*0028*/ 	.word	index@($__internal_0_$__cuda_sm10x_tcgen05_guardrail_trap_col_being_dealloced_not_returned_by_alloc)
        /*002c*/ 	.word	0x00000000


	//----- nvinfo : EIATTR_FRAME_SIZE
	.align		4
.L_10:
        /*0030*/ 	.byte	0x04, 0x11
        /*0032*/ 	.short	(.L_12 - .L_11)
	.align		4
.L_11:
        /*0034*/ 	.word	index@(kernel_cutlass_kernel_cudnngemm_swigludense_blockscaled_gemm_persistent_swiglu_interleaved_quantSm100BlockScaledPersistentDenseGemmKernel_object_at__TiledMMA_ThrLayoutVMNK11110000_Permuta_0)
        /*0038*/ 	.word	0x00000000


	//----- nvinfo : EIATTR_MIN_STACK_SIZE
	.align		4
.L_12:
        /*003c*/ 	.byte	0x04, 0x12
        /*003e*/ 	.short	(.L_14 - .L_13)
	.align		4
.L_13:
        /*0040*/ 	.word	index@(kernel_cutlass_kernel_cudnngemm_swigludense_blockscaled_gemm_persistent_swiglu_interleaved_quantSm100BlockScaledPersistentDenseGemmKernel_object_at__TiledMMA_ThrLayoutVMNK11110000_Permuta_0)
        /*0044*/ 	.word	0x00000000
.L_14:


//--------------------- .nv.info.kernel_cutlass_kernel_cudnngemm_swigludense_blockscaled_gemm_persistent_swiglu_interleaved_quantSm100BlockScaledPersistentDenseGemmKernel_object_at__TiledMMA_ThrLayoutVMNK11110000_Permuta_0 --------------------------
	.section	.nv.info.kernel_cutlass_kernel_cudnngemm_swigludense_blockscaled_gemm_persistent_swiglu_interleaved_quantSm100BlockScaledPersistentDenseGemmKernel_object_at__TiledMMA_ThrLayoutVMNK11110000_Permuta_0,"",@"SHT_CUDA_INFO"
	.sectionflags	@""
	.align	4


	//----- nvinfo : EIATTR_CUDA_API_VERSION
	.align		4
        /*0000*/ 	.byte	0x04, 0x37
        /*0002*/ 	.short	(.L_16 - .L_15)
.L_15:
        /*0004*/ 	.word	0x00000081


	//----- nvinfo : EIATTR_KPARAM_INFO
	.align		4
.L_16:
        /*0008*/ 	.byte	0x04, 0x17
        /*000a*/ 	.short	(.L_18 - .L_17)
.L_17:
        /*000c*/ 	.word	0x00000000
        /*0010*/ 	.short	0x000b
        /*0012*/ 	.short	0x0364
        /*0014*/ 	.byte	0x00, 0xf0, 0x11, 0x00


	//----- nvinfo : EIATTR_KPARAM_INFO
	.align		4
.L_18:
        /*0018*/ 	.byte	0x04, 0x17
        /*001a*/ 	.short	(.L_20 - .L_19)
.L_19:
        /*001c*/ 	.word	0x00000000
        /*0020*/ 	.short	0x000a
        /*0022*/ 	.short	0x0358
        /*0024*/ 	.byte	0x00, 0xf0, 0x31, 0x00


	//----- nvinfo : EIATTR_KPARAM_INFO
	.align		4
.L_20:
        /*0028*/ 	.byte	0x04, 0x17
        /*002a*/ 	.short	(.L_22 - .L_21)
.L_21:
        /*002c*/ 	.word	0x00000000
        /*0030*/ 	.short	0x0009
        /*0032*/ 	.short	0x034c
        /*0034*/ 	.byte	0x00, 0xf0, 0x31, 0x00


	//----- nvinfo : EIATTR_KPARAM_INFO
	.align		4
.L_22:
        /*0038*/ 	.byte	0x04, 0x17
        /*003a*/ 	.short	(.L_24 - .L_23)
.L_23:
        /*003c*/ 	.word	0x00000000
        /*0040*/ 	.short	0x0008
        /*0042*/ 	.short	0x0340
        /*0044*/ 	.byte	0x00, 0xf0, 0x31, 0x00


	//----- nvinfo : EIATTR_KPARAM_INFO
	.align		4
.L_24:
        /*0048*/ 	.byte	0x04, 0x17
        /*004a*/ 	.short	(.L_26 - .L_25)
.L_25:
        /*004c*/ 	.word	0x00000000
        /*0050*/ 	.short	0x0007
        /*0052*/ 	.short	0x02c0
        /*0054*/ 	.byte	0x00, 0xf0, 0x01, 0x02


	//----- nvinfo : EIATTR_KPARAM_INFO
	.align		4
.L_26:
        /*0058*/ 	.byte	0x04, 0x17
        /*005a*/ 	.short	(.L_28 - .L_27)
.L_27:
        /*005c*/ 	.word	0x00000000
        /*0060*/ 	.short	0x0006
        /*0062*/ 	.short	0x0240
        /*0064*/ 	.byte	0x00, 0xf0, 0x01, 0x02


	//----- nvinfo : EIATTR_KPARAM_INFO
	.align		4
.L_28:
        /*0068*/ 	.byte	0x04, 0x17
        /*006a*/ 	.short	(.L_30 - .L_29)
.L_29:
        /*006c*/ 	.word	0x00000000
        /*0070*/ 	.short	0x0005
        /*0072*/ 	.short	0x01c0
        /*0074*/ 	.byte	0x00, 0xf0, 0x01, 0x02


	//----- nvinfo : EIATTR_KPARAM_INFO
	.align		4
.L_30:
        /*0078*/ 	.byte	0x04, 0x17
        /*007a*/ 	.short	(.L_32 - .L_31)
.L_31:
        /*007c*/ 	.word	0x00000000
        /*0080*/ 	.short	0x0004
        /*0082*/ 	.short	0x0140
        /*0084*/ 	.byte	0x00, 0xf0, 0x01, 0x02


	//----- nvinfo : EIATTR_KPARAM_INFO
	.align		4
.L_32:
        /*0088*/ 	.byte	0x04, 0x17
        /*008a*/ 	.short	(.L_34 - .L_33)
.L_33:
        /*008c*/ 	.word	0x00000000
        /*0090*/ 	.short	0x0003
        /*0092*/ 	.short	0x00c0
        /*0094*/ 	.byte	0x00, 0xf0, 0x01, 0x02


	//----- nvinfo : EIATTR_KPARAM_INFO
	.align		4
.L_34:
        /*0098*/ 	.byte	0x04, 0x17
        /*009a*/ 	.short	(.L_36 - .L_35)
.L_35:
        /*009c*/ 	.word	0x00000000
        /*00a0*/ 	.short	0x0002
        /*00a2*/ 	.short	0x0040
        /*00a4*/ 	.byte	0x00, 0xf0, 0x01, 0x02


	//----- nvinfo : EIATTR_KPARAM_INFO
	.align		4
.L_36:
        /*00a8*/ 	.byte	0x04, 0x17
        /*00aa*/ 	.short	(.L_38 - .L_37)
.L_37:
        /*00ac*/ 	.word	0x00000000
        /*00b0*/ 	.short	0x0001
        /*00b2*/ 	.short	0x000c
        /*00b4*/ 	.byte	0x00, 0xf0, 0x31, 0x00


	//----- nvinfo : EIATTR_KPARAM_INFO
	.align		4
.L_38:
        /*00b8*/ 	.byte	0x04, 0x17
        /*00ba*/ 	.short	(.L_40 - .L_39)
.L_39:
        /*00bc*/ 	.word	0x00000000
        /*00c0*/ 	.short	0x0000
        /*00c2*/ 	.short	0x0000
        /*00c4*/ 	.byte	0x00, 0xf0, 0x31, 0x00


	//----- nvinfo : EIATTR_AT_ENTRY_FRAGMENTS
	.align		4
.L_40:
        /*00c8*/ 	.byte	0x04, 0x4f
        /*00ca*/ 	.short	(.L_42 - .L_41)


	//   ....[0]....
.L_41:
        /*00cc*/ 	.word	0x00000004


	//----- nvinfo : EIATTR_RESERVED_SMEM_USED
	.align		4
.L_42:
        /*00d0*/ 	.byte	0x01, 0x41
	.zero		2


	//----- nvinfo : EIATTR_SPARSE_MMA_MASK
	.align		4
        /*00d4*/ 	.byte	0x03, 0x50
        /*00d6*/ 	.short	0x0000


	//----- nvinfo : EIATTR_TCGEN05_1CTA_USED
	.align		4
        /*00d8*/ 	.byte	0x01, 0x51
	.zero		2


	//----- nvinfo : EIATTR_MAXREG_COUNT
	.align		4
        /*00dc*/ 	.byte	0x03, 0x1b
        /*00de*/ 	.short	0x00ff


	//----- nvinfo : EIATTR_NUM_BARRIERS
	.align		4
        /*00e0*/ 	.byte	0x02, 0x4c
        /*00e2*/ 	.byte	0x03
	.zero		1


	//----- nvinfo : EIATTR_INT_WARP_WIDE_INSTR_OFFSETS
	.align		4
        /*00e4*/ 	.byte	0x04, 0x31
        /*00e6*/ 	.short	(.L_44 - .L_43)


	//   ....[0]....
.L_43:
        /*00e8*/ 	.word	0x00003e20


	//   ....[1]....
        /*00ec*/ 	.word	0x00003e50


	//----- nvinfo : EIATTR_COOP_GROUP_MASK_REGIDS
	.align		4
.L_44:
        /*00f0*/ 	.byte	0x04, 0x29
        /*00f2*/ 	.short	(.L_46 - .L_45)


	//   ....[0]....
.L_45:
        /*00f4*/ 	.word	0xffffffff


	//   ....[1]....
        /*00f8*/ 	.word	0xffffffff


	//   ....[2]....
        /*00fc*/ 	.word	0xffffffff


	//   ....[3]....
        /*0100*/ 	.word	0xffffffff


	//----- nvinfo : EIATTR_COOP_GROUP_INSTR_OFFSETS
	.align		4
.L_46:
        /*0104*/ 	.byte	0x04, 0x28
        /*0106*/ 	.short	(.L_48 - .L_47)


	//   ....[0]....
.L_47:
        /*0108*/ 	.word	0x000018e0


	//   ....[1]....
        /*010c*/ 	.word	0x00001ba0


	//   ....[2]....
        /*0110*/ 	.word	0x00003ca0


	//   ....[3]....
        /*0114*/ 	.word	0x00003f00


	//----- nvinfo : EIATTR_VRC_CTA_INIT_COUNT
	.align		4
.L_48:
        /*0118*/ 	.byte	0x02, 0x4a
        /*011a*/ 	.byte	0x80
	.zero		1


	//----- nvinfo : EIATTR_MBARRIER_INSTR_OFFSETS
	.align		4
        /*011c*/ 	.byte	0x04, 0x39
        /*011e*/ 	.short	(.L_50 - .L_49)


	//   ....[0]....
.L_49:
        /*0120*/ 	.word	0x00000300
        /*0124*/ 	.word	0x000000ff
        /*0128*/ 	.word	0x00000000
        /*012c*/ 	.short	0x0100
        /*012e*/ 	.byte	0x05
	.zero		1


	//   ....[1]....
        /*0130*/ 	.word	0x00000310
        /*0134*/ 	.word	0x000000ff
        /*0138*/ 	.word	0x00000008
        /*013c*/ 	.short	0x0100
        /*013e*/ 	.byte	0x05
	.zero		1


	//   ....[2]....
        /*0140*/ 	.word	0x00000320
        /*0144*/ 	.word	0x000000ff
        /*0148*/ 	.word	0x00000010
        /*014c*/ 	.short	0x0100
        /*014e*/ 	.byte	0x05
	.zero		1


	//   ....[3]....
        /*0150*/ 	.word	0x00000330
        /*0154*/ 	.word	0x000000ff
        /*0158*/ 	.word	0x00000018
        /*015c*/ 	.short	0x0100
        /*015e*/ 	.byte	0x05
	.zero		1


	//   ....[4]....
        /*0160*/ 	.word	0x00000340
        /*0164*/ 	.word	0x000000ff
        /*0168*/ 	.word	0x00000020
        /*016c*/ 	.short	0x0100
        /*016e*/ 	.byte	0x05
	.zero		1


	//   ....[5]....
        /*0170*/ 	.word	0x00000350
        /*0174*/ 	.word	0x000000ff
        /*0178*/ 	.word	0x00000028
        /*017c*/ 	.short	0x0100
        /*017e*/ 	.byte	0x05
	.zero		1


	//   ....[6]....
        /*0180*/ 	.word	0x00000360
        /*0184*/ 	.word	0x000000ff
        /*0188*/ 	.word	0x00000030
        /*018c*/ 	.short	0x0100
        /*018e*/ 	.byte	0x05
	.zero		1


	//   ....[7]....
        /*0190*/ 	.word	0x00000370
        /*0194*/ 	.word	0x000000ff
        /*0198*/ 	.word	0x00000038
        /*019c*/ 	.short	0x0100
        /*019e*/ 	.byte	0x05
	.zero		1


	//   ....[8]....
        /*01a0*/ 	.word	0x00000380
        /*01a4*/ 	.word	0x000000ff
        /*01a8*/ 	.word	0x00000040
        /*01ac*/ 	.short	0x0100
        /*01ae*/ 	.byte	0x05
	.zero		1


	//   ....[9]....
        /*01b0*/ 	.word	0x00000390
        /*01b4*/ 	.word	0x000000ff
        /*01b8*/ 	.word	0x00000048
        /*01bc*/ 	.short	0x0100
        /*01be*/ 	.byte	0x05
	.zero		1


	//   ....[10]....
        /*01c0*/ 	.word	0x000003a0
        /*01c4*/ 	.word	0x000000ff
        /*01c8*/ 	.word	0x00000050
        /*01cc*/ 	.short	0x0100
        /*01ce*/ 	.byte	0x05
	.zero		1


	//   ....[11]....
        /*01d0*/ 	.word	0x000003b0
        /*01d4*/ 	.word	0x000000ff
        /*01d8*/ 	.word	0x00000058
        /*01dc*/ 	.short	0x0100
        /*01de*/ 	.byte	0x05
	.zero		1


	//   ....[12]....
        /*01e0*/ 	.word	0x00000760
        /*01e4*/ 	.word	0x000000ff
        /*01e8*/ 	.word	0x00000020
        /*01ec*/ 	.short	0x010a
        /*01ee*/ 	.byte	0x05
	.zero		1


	//   ....[13]....
        /*01f0*/ 	.word	0x00000930
        /*01f4*/ 	.word	0x000000ff
        /*01f8*/ 	.word	0x00000020
        /*01fc*/ 	.short	0x010a
        /*01fe*/ 	.byte	0x19
	.zero		1


	//   ....[14]....
        /*0200*/ 	.word	0x00000a90
        /*0204*/ 	.word	0x000000ff
        /*0208*/ 	.word	0x00000020
        /*020c*/ 	.short	0x010a
        /*020e*/ 	.byte	0x1d
	.zero		1


	//   ....[15]....
        /*0210*/ 	.word	0x00000d90
        /*0214*/ 	.word	0x000000ff
        /*0218*/ 	.word	0x00000020
        /*021c*/ 	.short	0x010a
        /*021e*/ 	.byte	0x04
	.zero		1


	//   ....[16]....
        /*0220*/ 	.word	0x000012f0
        /*0224*/ 	.word	0x000000ff
        /*0228*/ 	.word	0x00000000
        /*022c*/ 	.short	0x010a
        /*022e*/ 	.byte	0x11
	.zero		1


	//   ....[17]....
        /*0230*/ 	.word	0x00001310
        /*0234*/ 	.word	0x000000ff
        /*0238*/ 	.word	0x00000050
        /*023c*/ 	.short	0x010a
        /*023e*/ 	.byte	0x12
	.zero		1


	//   ....[18]....
        /*0240*/ 	.word	0x00001560
        /*0244*/ 	.word	0x000000ff
        /*0248*/ 	.word	0x00000000
        /*024c*/ 	.short	0x010a
        /*024e*/ 	.byte	0x11
	.zero		1


	//   ....[19]....
        /*0250*/ 	.word	0x000016c0
        /*0254*/ 	.word	0x000000ff
        /*0258*/ 	.word	0x00000000
        /*025c*/ 	.short	0x010a
        /*025e*/ 	.byte	0x11
	.zero		1


	//   ....[20]....
        /*0260*/ 	.word	0x00001880
        /*0264*/ 	.word	0x00000000
        /*0268*/ 	.word	0x00000050
        /*026c*/ 	.short	0x010a
        /*026e*/ 	.byte	0xff
	.zero		1


	//   ....[21]....
        /*0270*/ 	.word	0x00001ec0
        /*0274*/ 	.word	0x000000ff
        /*0278*/ 	.word	0x00000040
        /*027c*/ 	.short	0x010a
        /*027e*/ 	.byte	0x05
	.zero		1


	//   ....[22]....
        /*0280*/ 	.word	0x00003a40
        /*0284*/ 	.word	0x000000ff
        /*0288*/ 	.word	0x00000050
        /*028c*/ 	.short	0x0101
        /*028e*/ 	.byte	0x07
	.zero		1


	//   ....[23]....
        /*0290*/ 	.word	0x00003f70
        /*0294*/ 	.word	0x00000000
        /*0298*/ 	.word	0x00000020
        /*029c*/ 	.short	0x010a
        /*029e*/ 	.byte	0xff
	.zero		1


	//   ....[24]....
        /*02a0*/ 	.word	0x00003ff0
        /*02a4*/ 	.word	0x00000000
        /*02a8*/ 	.word	0x00000020
        /*02ac*/ 	.short	0x010a
        /*02ae*/ 	.byte	0xff
	.zero		1


	//   ....[25]....
        /*02b0*/ 	.word	0x00004060
        /*02b4*/ 	.word	0x00000000
        /*02b8*/ 	.word	0x00000050
        /*02bc*/ 	.short	0x010a
        /*02be*/ 	.byte	0xff
	.zero		1


	//   ....[26]....
        /*02c0*/ 	.word	0x000040e0
        /*02c4*/ 	.word	0x00000000
        /*02c8*/ 	.word	0x00000000
        /*02cc*/ 	.short	0x010a
        /*02ce*/ 	.byte	0xff
	.zero		1


	//   ....[27]....
        /*02d0*/ 	.word	0x00004140
        /*02d4*/ 	.word	0x00000000
        /*02d8*/ 	.word	0x00000050
        /*02dc*/ 	.short	0x010a
        /*02de*/ 	.byte	0xff
	.zero		1


	//   ....[28]....
        /*02e0*/ 	.word	0x000041b0
        /*02e4*/ 	.word	0x00000000
        /*02e8*/ 	.word	0x00000040
        /*02ec*/ 	.short	0x010a
        /*02ee*/ 	.byte	0xff
	.zero		1


	//----- nvinfo : EIATTR_NUM_MBARRIERS
	.align		4
.L_50:
        /*02f0*/ 	.byte	0x03, 0x38
        /*02f2*/ 	.short	0x000c


	//----- nvinfo : EIATTR_EXIT_INSTR_OFFSETS
	.align		4
        /*02f4*/ 	.byte	0x04, 0x1c
        /*02f6*/ 	.short	(.L_52 - .L_51)


	//   ....[0]....
.L_51:
        /*02f8*/ 	.word	0x000018b0


	//   ....[1]....
        /*02fc*/ 	.word	0x00003f30


	//----- nvinfo : EIATTR_REQNTID
	.align		4
.L_52:
        /*0300*/ 	.byte	0x04, 0x10
        /*0302*/ 	.short	(.L_54 - .L_53)
.L_53:
        /*0304*/ 	.word	0x000000c0
        /*0308*/ 	.word	0x00000001
        /*030c*/ 	.word	0x00000001


	//----- nvinfo : EIATTR_CRS_STACK_SIZE
	.align		4
.L_54:
        /*0310*/ 	.byte	0x04, 0x1e
        /*0312*/ 	.short	(.L_56 - .L_55)
.L_55:
        /*0314*/ 	.word	0x00000000


	//----- nvinfo : EIATTR_CBANK_PARAM_SIZE
	.align		4
.L_56:
        /*0318*/ 	.byte	0x03, 0x19
        /*031a*/ 	.short	0x0368


	//----- nvinfo : EIATTR_PARAM_CBANK
	.align		4
        /*031c*/ 	.byte	0x04, 0x0a
        /*031e*/ 	.short	(.L_58 - .L_57)
	.align		4
.L_57:
        /*0320*/ 	.word	index@(.nv.constant0.kernel_cutlass_kernel_cudnngemm_swigludense_blockscaled_gemm_persistent_swiglu_interleaved_quantSm100BlockScaledPersistentDenseGemmKernel_object_at__TiledMMA_ThrLayoutVMNK11110000_Permuta_0)
        /*0324*/ 	.short	0x0380
        /*0326*/ 	.short	0x0368


	//----- nvinfo : EIATTR_SW_WAR
	.align		4
.L_58:
        /*0328*/ 	.byte	0x04, 0x36
        /*032a*/ 	.short	(.L_60 - .L_59)
.L_59:
        /*032c*/ 	.word	0x00000008
.L_60:


//--------------------- .nv.compat                --------------------------
	.section	.nv.compat,"",@"SHT_CUDA_COMPAT_INFO"
	.align	4
        /*0000*/ 	.byte	0x02, 0x02, 0x02, 0x00, 0x02, 0x05, 0x05, 0x00, 0x02, 0x03, 0x01, 0x00, 0x02, 0x06, 0x01, 0x00


//--------------------- .nv.callgraph             --------------------------
	.section	.nv.callgraph,"",@"SHT_CUDA_CALLGRAPH"
	.align	4
	.sectionentsize	8
	.align		4
        /*0000*/ 	.word	0x00000000
	.align		4
        /*0004*/ 	.word	0xffffffff
	.align		4
        /*0008*/ 	.word	0x00000000
	.align		4
        /*000c*/ 	.word	0xfffffffe
	.align		4
        /*0010*/ 	.word	0x00000000
	.align		4
        /*0014*/ 	.word	0xfffffffd
	.align		4
        /*0018*/ 	.word	0x00000000
	.align		4
        /*001c*/ 	.word	0xfffffffc


//--------------------- .text.kernel_cutlass_kernel_cudnngemm_swigludense_blockscaled_gemm_persistent_swiglu_interleaved_quantSm100BlockScaledPersistentDenseGemmKernel_object_at__TiledMMA_ThrLayoutVMNK11110000_Permuta_0 --------------------------
	.section	.text.kernel_cutlass_kernel_cudnngemm_swigludense_blockscaled_gemm_persistent_swiglu_interleaved_quantSm100BlockScaledPersistentDenseGemmKernel_object_at__TiledMMA_ThrLayoutVMNK11110000_Permuta_0,"ax",@progbits
	.align	128
        .global         kernel_cutlass_kernel_cudnngemm_swigludense_blockscaled_gemm_persistent_swiglu_interleaved_quantSm100BlockScaledPersistentDenseGemmKernel_object_at__TiledMMA_ThrLayoutVMNK11110000_Permuta_0
        .type           kernel_cutlass_kernel_cudnngemm_swigludense_blockscaled_gemm_persistent_swiglu_interleaved_quantSm100BlockScaledPersistentDenseGemmKernel_object_at__TiledMMA_ThrLayoutVMNK11110000_Permuta_0,@function
        .size           kernel_cutlass_kernel_cudnngemm_swigludense_blockscaled_gemm_persistent_swiglu_interleaved_quantSm100BlockScaledPersistentDenseGemmKernel_object_at__TiledMMA_ThrLayoutVMNK11110000_Permuta_0,(.L_x_45 - kernel_cutlass_kernel_cudnngemm_swigludense_blockscaled_gemm_persistent_swiglu_interleaved_quantSm100BlockScaledPersistentDenseGemmKernel_object_at__TiledMMA_ThrLayoutVMNK11110000_Permuta_0)
        .other          kernel_cutlass_kernel_cudnngemm_swigludense_blockscaled_gemm_persistent_swiglu_interleaved_quantSm100BlockScaledPersistentDenseGemmKernel_object_at__TiledMMA_ThrLayoutVMNK11110000_Permuta_0,@"STO_CUDA_ENTRY STV_DEFAULT"
kernel_cutlass_kernel_cudnngemm_swigludense_blockscaled_gemm_persistent_swiglu_interleaved_quantSm100BlockScaledPersistentDenseGemmKernel_object_at__TiledMMA_ThrLayoutVMNK11110000_Permuta_0:
.text.kernel_cutlass_kernel_cudnngemm_swigludense_blockscaled_gemm_persistent_swiglu_interleaved_quantSm100BlockScaledPersistentDenseGemmKernel_object_at__TiledMMA_ThrLayoutVMNK11110000_Permuta_0:
[----:B------:R-:W1:Y:S01]  /*0000*/  LDC R1, c[0x0][0x37c] ;  /* 0x0000df00ff017b82 */ /* 0x000e620000000800 */
[----:B------:R-:W2:Y:S01]  /*0010*/  S2R R6, SR_TID.X ;  /* 0x0000000000067919 */ /* 0x000ea20000002100 */
[----:B------:R-:W3:Y:S01]  /*0020*/  LDCU.U8 UR5, c[0x0][0x382] ;  /* 0x00007040ff0577ac */ /* 0x000ee20008000000 */
[----:B------:R-:W4:Y:S01]  /*0030*/  LDCU.U8 UR4, c[0x0][0x381] ;  /* 0x00007020ff0477ac */ /* 0x000f220008000000 */
[----:B---3--:R-:W-:Y:S02]  /*0040*/  ULOP3.LUT UR5, UR5, 0x1, URZ, 0xc0, !UPT ;  /* 0x0000000105057892 */ /* 0x008fe4000f8ec0ff */
[----:B----4-:R-:W-:Y:S02]  /*0050*/  ULOP3.LUT UR4, UR4, 0x1, URZ, 0xc0, !UPT ;  /* 0x0000000104047892 */ /* 0x010fe4000f8ec0ff */
[----:B------:R-:W-:Y:S02]  /*0060*/  UISETP.NE.U32.AND UP6, UPT, UR5, 0x1, UPT ;  /* 0x000000010500788c */ /* 0x000fe4000bfc5070 */
[----:B------:R-:W-:Y:S01]  /*0070*/  UISETP.NE.U32.AND UP5, UPT, UR4, 0x1, UPT ;  /* 0x000000010400788c */ /* 0x000fe2000bfa5070 */
[----:B--2---:R-:W-:-:S04]  /*0080*/  SHF.R.U32.HI R6, RZ, 0x5, R6 ;  /* 0x00000005ff067819 */ /* 0x004fc80000011606 */
[----:B------:R-:W-:-:S13]  /*0090*/  ISETP.NE.AND P1, PT, R6, 0x5, PT ;  /* 0x000000050600780c */ /* 0x000fda0003f25270 */
[----:B-1----:R-:W-:Y:S05]  /*00a0*/  @P1 BRA `(.L_x_0) ;  /* 0x0000000000541947 */ /* 0x002fea0003800000 */
[----:B------:R-:W1:Y:S02]  /*00b0*/  LDCU.64 UR4, c[0x0][0x348] ;  /* 0x00006900ff0477ac */ /* 0x000e640008000a00 */
[----:B-1----:R-:W-:Y:S02]  /*00c0*/  UIADD3 UR14, UP0, UPT, UR4, 0x40, URZ ;  /* 0x00000040040e7890 */ /* 0x002fe4000ff1e0ff */
[----:B------:R-:W-:Y:S02]  /*00d0*/  UIADD3 UR12, UP4, UPT, UR4, 0xc0, URZ ;  /* 0x000000c0040c7890 */ /* 0x000fe4000ff9e0ff */
[----:B------:R-:W-:Y:S02]  /*00e0*/  UIADD3 UR10, UP3, UPT, UR4, 0x140, URZ ;  /* 0x00000140040a7890 */ /* 0x000fe4000ff7e0ff */
[----:B------:R-:W-:Y:S02]  /*00f0*/  UIADD3 UR8, UP2, UPT, UR4, 0x1c0, URZ ;  /* 0x000001c004087890 */ /* 0x000fe4000ff5e0ff */
[----:B------:R-:W-:-:S02]  /*0100*/  UIADD3 UR6, UP1, UPT, UR4, 0x240, URZ ;  /* 0x0000024004067890 */ /* 0x000fc4000ff3e0ff */
[----:B------:R-:W-:Y:S02]  /*0110*/  UIADD3.X UR15, UPT, UPT, URZ, UR5, URZ, UP0, !UPT ;  /* 0x00000005ff0f7290 */ /* 0x000fe400087fe4ff */
[----:B------:R-:W-:Y:S02]  /*0120*/  UIADD3 UR4, UP0, UPT, UR4, 0x2c0, URZ ;  /* 0x000002c004047890 */ /* 0x000fe4000ff1e0ff */
[----:B------:R-:W-:Y:S02]  /*0130*/  UIADD3.X UR13, UPT, UPT, URZ, UR5, URZ, UP4, !UPT ;  /* 0x00000005ff0d7290 */ /* 0x000fe4000a7fe4ff */
[----:B------:R-:W-:Y:S02]  /*0140*/  UIADD3.X UR11, UPT, UPT, URZ, UR5, URZ, UP3, !UPT ;  /* 0x00000005ff0b7290 */ /* 0x000fe40009ffe4ff */
[----:B------:R-:W-:Y:S01]  /*0150*/  UIADD3.X UR9, UPT, UPT, URZ, UR5, URZ, UP2, !UPT ;  /* 0x00000005ff097290 */ /* 0x000fe200097fe4ff */
[----:B------:R1:W-:Y:S01]  /*0160*/  UTMACCTL.PF [UR14] ;  /* 0x000000000e0079b9 */ /* 0x0003e20008040000 */
[----:B------:R-:W-:-:S03]  /*0170*/  UIADD3.X UR7, UPT, UPT, URZ, UR5, URZ, UP1, !UPT ;  /* 0x00000005ff077290 */ /* 0x000fc60008ffe4ff */
[----:B------:R1:W-:Y:S01]  /*0180*/  UTMACCTL.PF [UR12] ;  /* 0x000000000c0079b9 */ /* 0x0003e20008040000 */
[----:B------:R-:W-:Y:S01]  /*0190*/  UIADD3.X UR5, UPT, UPT, URZ, UR5, URZ, UP0, !UPT ;  /* 0x00000005ff057290 */ /* 0x000fe200087fe4ff */
[----:B------:R1:W-:Y:S02]  /*01a0*/  UTMACCTL.PF [UR10] ;  /* 0x000000000a0079b9 */ /* 0x0003e40008040000 */
[----:B------:R1:W-:Y:S02]  /*01b0*/  UTMACCTL.PF [UR8] ;  /* 0x00000000080079b9 */ /* 0x0003e40008040000 */
[----:B------:R1:W-:Y:S04]  /*01c0*/  UTMACCTL.PF [UR6] ;  /* 0x00000000060079b9 */ /* 0x0003e80008040000 */
[----:B------:R1:W-:Y:S01]  /*01d0*/  UTMACCTL.PF [UR4] ;  /* 0x00000000040079b9 */ /* 0x0003e20008040000 */
[----:B------:R-:W-:Y:S01]  /*01e0*/  UPLOP3.LUT UP4, UPT, UPT, UPT, UPT, 0x40, 0x4 ;  /* 0x000000000004789c */ /* 0x000fe20003f8e870 */
[----:B-1----:R-:W-:Y:S10]  /*01f0*/  BRA `(.L_x_1) ;  /* 0x0000000000747947 */ /* 0x002ff40003800000 */
.L_x_0:
[----:B------:R-:W-:Y:S01]  /*0200*/  ISETP.NE.AND P0, PT, R6, RZ, PT ;  /* 0x000000ff0600720c */ /* 0x000fe20003f05270 */
[----:B------:R-:W-:-:S12]  /*0210*/  UPLOP3.LUT UP4, UPT, UPT, UPT, UPT, 0x40, 0x4 ;  /* 0x000000000004789c */ /* 0x000fd80003f8e870 */
[----:B------:R-:W-:Y:S05]  /*0220*/  @P0 BRA `(.L_x_1) ;  /* 0x0000000000680947 */ /* 0x000fea0003800000 */
[----:B------:R-:W1:Y:S01]  /*0230*/  S2UR UR5, SR_CgaCtaId ;  /* 0x00000000000579c3 */ /* 0x000e620000008800 */
[----:B------:R-:W-:Y:S01]  /*0240*/  UMOV UR4, 0x400 ;  /* 0x0000040000047882 */ /* 0x000fe20000000000 */
[----:B------:R-:W-:Y:S01]  /*0250*/  UMOV UR6, 0x1 ;  /* 0x0000000100067882 */ /* 0x000fe20000000000 */
[----:B------:R-:W-:Y:S02]  /*0260*/  UPLOP3.LUT UP4, UPT, UPT, UPT, UPT, 0x80, 0x8 ;  /* 0x000000000008789c */ /* 0x000fe40003f8f070 */
[----:B------:R-:W-:-:S04]  /*0270*/  UIADD3 UR6, UPT, UPT, -UR6, 0x100000, URZ ;  /* 0x0010000006067890 */ /* 0x000fc8000fffe1ff */
[----:B------:R-:W-:Y:S02]  /*0280*/  USHF.L.U32 UR7, UR6, 0xb, URZ ;  /* 0x0000000b06077899 */ /* 0x000fe400080006ff */
[----:B------:R-:W-:Y:S02]  /*0290*/  USHF.L.U32 UR6, UR6, 0x1, URZ ;  /* 0x0000000106067899 */ /* 0x000fe400080006ff */
[----:B-1----:R-:W-:-:S03]  /*02a0*/  ULEA UR5, UR5, UR4, 0x18 ;  /* 0x0000000405057291 */ /* 0x002fc6000f8ec0ff */
[----:B------:R-:W-:Y:S02]  /*02b0*/  UMOV UR4, 0x4 ;  /* 0x0000000400047882 */ /* 0x000fe40000000000 */
[----:B------:R-:W-:-:S04]  /*02c0*/  UIADD3 UR8, UPT, UPT, -UR4, 0x100000, URZ ;  /* 0x0010000004087890 */ /* 0x000fc8000fffe1ff */
[----:B------:R-:W-:Y:S02]  /*02d0*/  USHF.L.U32 UR9, UR8, 0xb, URZ ;  /* 0x0000000b08097899 */ /* 0x000fe400080006ff */
[----:B------:R-:W-:Y:S01]  /*02e0*/  USHF.L.U32 UR8, UR8, 0x1, URZ ;  /* 0x0000000108087899 */ /* 0x000fe200080006ff */
[----:B------:R-:W1:Y:S02]  /*02f0*/  FENCE.VIEW.ASYNC.S ;  /* 0x00000000000073c6 */ /* 0x000e640000000000 */
[----:B-1----:R1:W2:Y:S01]  /*0300*/  SYNCS.EXCH.64 URZ, [UR5], UR6 ;  /* 0x0000000605ff75b2 */ /* 0x0022a20008000100 */
[----:B------:R1:W3:Y:S01]  /*0310*/  SYNCS.EXCH.64 URZ, [UR5+0x8], UR6 ;  /* 0x0000080605ff75b2 */ /* 0x0002e20008000100 */
[----:B------:R1:W4:Y:S01]  /*0320*/  SYNCS.EXCH.64 URZ, [UR5+0x10], UR6 ;  /* 0x0000100605ff75b2 */ /* 0x0003220008000100 */
[----:B------:R1:W5:Y:S01]  /*0330*/  SYNCS.EXCH.64 URZ, [UR5+0x18], UR6 ;  /* 0x0000180605ff75b2 */ /* 0x0003620008000100 */
[----:B------:R1:W1:Y:S01]  /*0340*/  SYNCS.EXCH.64 URZ, [UR5+0x20], UR6 ;  /* 0x0000200605ff75b2 */ /* 0x0002620008000100 */
[----:B------:R1:W1:Y:S01]  /*0350*/  SYNCS.EXCH.64 URZ, [UR5+0x28], UR6 ;  /* 0x0000280605ff75b2 */ /* 0x0002620008000100 */
[----:B------:R1:W1:Y:S01]  /*0360*/  SYNCS.EXCH.64 URZ, [UR5+0x30], UR6 ;  /* 0x0000300605ff75b2 */ /* 0x0002620008000100 */
[----:B------:R1:W1:Y:S01]  /*0370*/  SYNCS.EXCH.64 URZ, [UR5+0x38], UR6 ;  /* 0x0000380605ff75b2 */ /* 0x0002620008000100 */
[----:B------:R1:W1:Y:S01]  /*0380*/  SYNCS.EXCH.64 URZ, [UR5+0x40], UR6 ;  /* 0x0000400605ff75b2 */ /* 0x0002620008000100 */
[----:B------:R1:W1:Y:S01]  /*0390*/  SYNCS.EXCH.64 URZ, [UR5+0x48], UR6 ;  /* 0x0000480605ff75b2 */ /* 0x0002620008000100 */
[----:B------:R1:W1:Y:S01]  /*03a0*/  SYNCS.EXCH.64 URZ, [UR5+0x50], UR8 ;  /* 0x0000500805ff75b2 */ /* 0x0002620008000100 */
[----:B------:R1:W1:Y:S01]  /*03b0*/  SYNCS.EXCH.64 URZ, [UR5+0x58], UR8 ;  /* 0x0000580805ff75b2 */ /* 0x0002620008000100 */
[----:B------:R-:W-:Y:S01]  /*03c0*/  NOP ;  /* 0x0000000000007918 */ /* 0x000fe20000000000 */
.L_x_1:
[----:B------:R-:W-:Y:S01]  /*03d0*/  NOP ;  /* 0x0000000000007918 */ /* 0x000fe20000000000 */
[----:B------:R-:W5:Y:S01]  /*03e0*/  LDCU.U8 UR23, c[0x0][0x6c8] ;  /* 0x0000d900ff1777ac */ /* 0x000f620008000000 */
[----:B------:R-:W4:Y:S01]  /*03f0*/  LDCU.U8 UR22, c[0x0][0x6c9] ;  /* 0x0000d920ff1677ac */ /* 0x000f220008000000 */
[----:B------:R-:W3:Y:S01]  /*0400*/  LDCU.U8 UR21, c[0x0][0x6d4] ;  /* 0x0000da80ff1577ac */ /* 0x000ee20008000000 */
[----:B------:R-:W2:Y:S01]  /*0410*/  LDCU.U8 UR15, c[0x0][0x6d5] ;  /* 0x0000daa0ff0f77ac */ /* 0x000ea20008000000 */
[----:B------:R-:W1:Y:S01]  /*0420*/  LDCU.U8 UR14, c[0x0][0x6e0] ;  /* 0x0000dc00ff0e77ac */ /* 0x000e620008000000 */
[----:B------:R-:W1:Y:S02]  /*0430*/  LDCU.U8 UR13, c[0x0][0x6e1] ;  /* 0x0000dc20ff0d77ac */ /* 0x000e640008000000 */
[----:B-12345:R-:W-:Y:S06]  /*0440*/  BAR.SYNC.DEFER_BLOCKING 0x0 ;  /* 0x0000000000007b1d */ /* 0x03efec0000010000 */
[----:B------:R-:W-:Y:S05]  /*0450*/  @P1 BRA `(.L_x_2) ;  /* 0x0000000800601947 */ /* 0x000fea0003800000 */
[----:B------:R-:W1:Y:S01]  /*0460*/  S2UR UR35, SR_CTAID.Z ;  /* 0x00000000002379c3 */ /* 0x000e620000002700 */
[----:B------:R-:W-:Y:S01]  /*0470*/  UMOV UR34, 0x1 ;  /* 0x0000000100227882 */ /* 0x000fe20000000000 */
[----:B------:R-:W-:Y:S01]  /*0480*/  UMOV UR33, URZ ;  /* 0x000000ff00217c82 */ /* 0x000fe20008000000 */
[----:B-1----:R-:W-:-:S09]  /*0490*/  UISETP.GT.U32.AND UP0, UPT, UR35, 0x3ff, UPT ;  /* 0x000003ff2300788c */ /* 0x002fd2000bf04070 */
[----:B------:R-:W-:Y:S05]  /*04a0*/  BRA.U UP0, `(.L_x_3) ;  /* 0x0000000500f07547 */ /* 0x000fea000b800000 */
[----:B------:R-:W1:Y:S01]  /*04b0*/  LDCU.64 UR4, c[0x0][0x6c0] ;  /* 0x0000d800ff0477ac */ /* 0x000e620008000a00 */
[----:B------:R-:W2:Y:S01]  /*04c0*/  S2UR UR30, SR_CgaCtaId ;  /* 0x00000000001e79c3 */ /* 0x000ea20000008800 */
[----:B------:R-:W3:Y:S01]  /*04d0*/  LDCU.64 UR44, c[0x0][0x348] ;  /* 0x00006900ff2c77ac */ /* 0x000ee20008000a00 */
[----:B------:R-:W-:Y:S01]  /*04e0*/  UMOV UR33, URZ ;  /* 0x000000ff00217c82 */ /* 0x000fe20008000000 */
[----:B------:R-:W-:Y:S01]  /*04f0*/  UMOV UR34, 0x1 ;  /* 0x0000000100227882 */ /* 0x000fe20000000000 */
[----:B-1----:R-:W-:-:S04]  /*0500*/  UIMAD.WIDE.U32 UR6, UR35, UR5, URZ ;  /* 0x00000005230672a5 */ /* 0x002fc8000f8e00ff */
[----:B------:R-:W-:-:S04]  /*0510*/  UIADD3 UR5, UPT, UPT, UR35, -UR7, URZ ;  /* 0x8000000723057290 */ /* 0x000fc8000fffe0ff */
[----:B------:R-:W-:-:S03]  /*0520*/  USHF.R.U32.HI UR5, URZ, UR23, UR5 ;  /* 0x00000017ff057299 */ /* 0x000fc60008011605 */
[----:B------:R-:W1:Y:S01]  /*0530*/  LDCU UR6, c[0x0][0x6d0] ;  /* 0x0000da00ff0677ac */ /* 0x000e620008000800 */
[----:B------:R-:W-:-:S04]  /*0540*/  UIADD3 UR5, UPT, UPT, UR7, UR5, URZ ;  /* 0x0000000507057290 */ /* 0x000fc8000fffe0ff */
[----:B------:R-:W-:-:S04]  /*0550*/  USHF.R.U32.HI UR20, URZ, UR22, UR5 ;  /* 0x00000016ff147299 */ /* 0x000fc80008011605 */
[----:B------:R-:W-:-:S04]  /*0560*/  UIADD3 UR20, UPT, UPT, -UR20, URZ, URZ ;  /* 0x000000ff14147290 */ /* 0x000fc8000fffe1ff */
[----:B------:R-:W-:Y:S01]  /*0570*/  UIMAD UR20, UR20, UR4, UR35 ;  /* 0x00000004141472a4 */ /* 0x000fe2000f8e0223 */
[----:B------:R-:W4:Y:S03]  /*0580*/  LDCU.64 UR4, c[0x0][0x6d8] ;  /* 0x0000db00ff0477ac */ /* 0x000f260008000a00 */
[----:B-1----:R-:W-:-:S04]  /*0590*/  UIMAD.WIDE.U32 UR6, UR20, UR6, URZ ;  /* 0x00000006140672a5 */ /* 0x002fc8000f8e00ff */
[----:B------:R-:W-:-:S04]  /*05a0*/  UIADD3 UR12, UPT, UPT, UR20, -UR7, URZ ;  /* 0x80000007140c7290 */ /* 0x000fc8000fffe0ff */
[----:B------:R-:W-:-:S03]  /*05b0*/  USHF.R.U32.HI UR12, URZ, UR21, UR12 ;  /* 0x00000015ff0c7299 */ /* 0x000fc6000801160c */
[----:B------:R-:W1:Y:S01]  /*05c0*/  LDCU UR6, c[0x0][0x374] ;  /* 0x00006e80ff0677ac */ /* 0x000e620008000800 */
[----:B------:R-:W-:Y:S01]  /*05d0*/  UIADD3 UR12, UPT, UPT, UR7, UR12, URZ ;  /* 0x0000000c070c7290 */ /* 0x000fe2000fffe0ff */
[----:B------:R-:W1:Y:S03]  /*05e0*/  LDCU UR7, c[0x0][0x370] ;  /* 0x00006e00ff0777ac */ /* 0x000e660008000800 */
[----:B------:R-:W-:Y:S01]  /*05f0*/  USHF.R.U32.HI UR12, URZ, UR15, UR12 ;  /* 0x0000000fff0c7299 */ /* 0x000fe2000801160c */
[----:B------:R-:W5:Y:S03]  /*0600*/  LDCU UR32, c[0x0][0x378] ;  /* 0x00006f00ff2077ac */ /* 0x000f660008000800 */
[----:B----4-:R-:W-:Y:S01]  /*0610*/  UIMAD.WIDE.U32 UR8, UR12, UR5, URZ ;  /* 0x000000050c0872a5 */ /* 0x010fe2000f8e00ff */
[----:B------:R-:W4:Y:S03]  /*0620*/  LDCU UR5, c[0x0][0x6cc] ;  /* 0x0000d980ff0577ac */ /* 0x000f260008000800 */
[----:B------:R-:W-:-:S04]  /*0630*/  UIADD3 UR8, UPT, UPT, UR12, -UR9, URZ ;  /* 0x800000090c087290 */ /* 0x000fc8000fffe0ff */
[----:B------:R-:W-:-:S04]  /*0640*/  USHF.R.U32.HI UR8, URZ, UR14, UR8 ;  /* 0x0000000eff087299 */ /* 0x000fc80008011608 */
[----:B------:R-:W-:-:S03]  /*0650*/  UIADD3 UR8, UPT, UPT, UR9, UR8, URZ ;  /* 0x0000000809087290 */ /* 0x000fc6000fffe0ff */
[----:B------:R-:W-:Y:S01]  /*0660*/  UMOV UR9, 0x400 ;  /* 0x0000040000097882 */ /* 0x000fe20000000000 */
[----:B------:R-:W-:Y:S02]  /*0670*/  USHF.R.U32.HI UR8, URZ, UR13, UR8 ;  /* 0x0000000dff087299 */ /* 0x000fe40008011608 */
[----:B--2---:R-:W-:Y:S02]  /*0680*/  ULEA UR30, UR30, UR9, 0x18 ;  /* 0x000000091e1e7291 */ /* 0x004fe4000f8ec0ff */
[----:B-1----:R-:W-:Y:S02]  /*0690*/  UIMAD UR9, UR6, UR7, URZ ;  /* 0x00000007060972a4 */ /* 0x002fe4000f8e02ff */
[----:B------:R-:W-:Y:S02]  /*06a0*/  UIADD3 UR7, UPT, UPT, -UR12, URZ, URZ ;  /* 0x000000ff0c077290 */ /* 0x000fe4000fffe1ff */
[----:B------:R-:W-:Y:S02]  /*06b0*/  UIADD3 UR6, UPT, UPT, -UR8, URZ, URZ ;  /* 0x000000ff08067290 */ /* 0x000fe4000fffe1ff */
[----:B-----5:R-:W-:-:S02]  /*06c0*/  UIMAD UR32, UR9, UR32, URZ ;  /* 0x00000020092072a4 */ /* 0x020fc4000f8e02ff */
[----:B----4-:R-:W-:Y:S02]  /*06d0*/  UIMAD UR20, UR7, UR5, UR20 ;  /* 0x00000005071472a4 */ /* 0x010fe4000f8e0214 */
[----:B---3--:R-:W-:-:S12]  /*06e0*/  UIMAD UR12, UR6, UR4, UR12 ;  /* 0x00000004060c72a4 */ /* 0x008fd8000f8e020c */
.L_x_7:
[----:B------:R-:W-:Y:S01]  /*06f0*/  USHF.L.U32 UR4, UR34, 0x1f, URZ ;  /* 0x0000001f22047899 */ /* 0x000fe200080006ff */
[----:B------:R-:W-:Y:S01]  /*0700*/  HFMA2 R2, -RZ, RZ, 0, -0.0001220703125 ;  /* 0x00008800ff027431 */ /* 0x000fe200000001ff */
[----:B------:R-:W-:Y:S02]  /*0710*/  ULEA UR5, UR33, UR30, 0x3 ;  /* 0x0000001e21057291 */ /* 0x000fe4000f8e18ff */
[----:B------:R-:W-:Y:S02]  /*0720*/  UIADD3 UR42, UP3, UPT, UR44, 0x40, URZ ;  /* 0x000000402c2a7890 */ /* 0x000fe4000ff7e0ff */
[----:B------:R-:W-:Y:S01]  /*0730*/  MOV R0, UR4 ;  /* 0x0000000400007c02 */ /* 0x000fe20008000f00 */
[----:B------:R-:W-:Y:S02]  /*0740*/  UIADD3 UR40, UP2, UPT, UR44, 0xc0, URZ ;  /* 0x000000c02c287890 */ /* 0x000fe4000ff5e0ff */
[----:B------:R-:W-:Y:S02]  /*0750*/  UIADD3 UR38, UP1, UPT, UR44, 0x140, URZ ;  /* 0x000001402c267890 */ /* 0x000fe4000ff3e0ff */
[----:B----4-:R1:W2:Y:S01]  /*0760*/  SYNCS.PHASECHK.TRANS64.TRYWAIT P2, [UR5+0x20], R0 ;  /* 0x00002000ff0075a7 */ /* 0x0102a20008041105 */
[----:B------:R-:W-:-:S02]  /*0770*/  UIADD3 UR36, UP0, UPT, UR44, 0x1c0, URZ ;  /* 0x000001c02c247890 */ /* 0x000fc4000ff1e0ff */
[----:B------:R-:W-:Y:S02]  /*0780*/  USHF.L.U32 UR27, UR20, 0x7, URZ ;  /* 0x00000007141b7899 */ /* 0x000fe400080006ff */
[----:B------:R-:W-:Y:S02]  /*0790*/  USHF.L.U32 UR7, UR12, 0x7, URZ ;  /* 0x000000070c077899 */ /* 0x000fe400080006ff */
[----:B------:R-:W-:Y:S02]  /*07a0*/  UIADD3.X UR43, UPT, UPT, URZ, UR45, URZ, UP3, !UPT ;  /* 0x0000002dff2b7290 */ /* 0x000fe40009ffe4ff */
[----:B------:R-:W-:Y:S02]  /*07b0*/  UIADD3.X UR41, UPT, UPT, URZ, UR45, URZ, UP2, !UPT ;  /* 0x0000002dff297290 */ /* 0x000fe400097fe4ff */
[----:B------:R-:W-:Y:S02]  /*07c0*/  UIADD3.X UR39, UPT, UPT, URZ, UR45, URZ, UP1, !UPT ;  /* 0x0000002dff277290 */ /* 0x000fe40008ffe4ff */
[----:B------:R-:W-:Y:S01]  /*07d0*/  UIADD3.X UR37, UPT, UPT, URZ, UR45, URZ, UP0, !UPT ;  /* 0x0000002dff257290 */ /* 0x000fe200087fe4ff */
[----:B------:R-:W-:Y:S01]  /*07e0*/  UMOV UR31, URZ ;  /* 0x000000ff001f7c82 */ /* 0x000fe20008000000 */
[----:B------:R-:W-:Y:S01]  /*07f0*/  UMOV UR18, URZ ;  /* 0x000000ff00127c82 */ /* 0x000fe20008000000 */
[----:B------:R-:W-:-:S09]  /*0800*/  UMOV UR10, URZ ;  /* 0x000000ff000a7c82 */ /* 0x000fd20008000000 */
.L_x_6:
[----:B---3--:R-:W-:Y:S02]  /*0810*/  UIADD3 UR11, UPT, UPT, UR33, 0x1, URZ ;  /* 0x00000001210b7890 */ /* 0x008fe4000fffe0ff */
[----:B------:R-:W-:Y:S02]  /*0820*/  ULEA UR25, UR33, UR30, 0x3 ;  /* 0x0000001e21197291 */ /* 0x000fe4000f8e18ff */
[----:B------:R-:W-:Y:S02]  /*0830*/  USHF.L.U32 UR26, UR31, 0x7, URZ ;  /* 0x000000071f1a7899 */ /* 0x000fe400080006ff */
[----:B------:R-:W-:Y:S02]  /*0840*/  ULEA UR24, UR33, UR30, 0xe ;  /* 0x0000001e21187291 */ /* 0x000fe4000f8e70ff */
[----:B------:R-:W-:Y:S02]  /*0850*/  ULEA UR4, UR33, UR30, 0xe ;  /* 0x0000001e21047291 */ /* 0x000fe4000f8e70ff */
[----:B------:R-:W-:-:S02]  /*0860*/  UISETP.NE.AND UP1, UPT, UR11, 0x4, UPT ;  /* 0x000000040b00788c */ /* 0x000fc4000bf25270 */
[----:B------:R-:W-:Y:S02]  /*0870*/  ULEA UR16, UR33, UR30, 0xa ;  /* 0x0000001e21107291 */ /* 0x000fe4000f8e50ff */
[----:B------:R-:W-:Y:S02]  /*0880*/  ULEA UR8, UR33, UR30, 0xa ;  /* 0x0000001e21087291 */ /* 0x000fe4000f8e50ff */
[----:B------:R-:W-:Y:S02]  /*0890*/  UIADD3 UR19, UPT, UPT, UR31, UR31, URZ ;  /* 0x0000001f1f137290 */ /* 0x000fe4000fffe0ff */
[----:B------:R-:W-:Y:S02]  /*08a0*/  UIADD3 UR24, UPT, UPT, UR24, 0x14400, URZ ;  /* 0x0001440018187890 */ /* 0x000fe4000fffe0ff */
[----:B------:R-:W-:Y:S02]  /*08b0*/  UIADD3 UR4, UPT, UPT, UR4, 0x24400, URZ ;  /* 0x0002440004047890 */ /* 0x000fe4000fffe0ff */
[----:B------:R-:W-:-:S02]  /*08c0*/  USEL UR9, URZ, 0x1, UP1 ;  /* 0x00000001ff097887 */ /* 0x000fc40008800000 */
[----:B------:R-:W-:Y:S01]  /*08d0*/  UISETP.GT.U32.AND UP0, UPT, UR31, 0x1e, UPT ;  /* 0x0000001e1f00788c */ /* 0x000fe2000bf04070 */
[----:B------:R-:W-:Y:S01]  /*08e0*/  UMOV UR5, UR25 ;  /* 0x0000001900057c82 */ /* 0x000fe20008000000 */
[----:B------:R-:W-:Y:S01]  /*08f0*/  UMOV UR6, UR26 ;  /* 0x0000001a00067c82 */ /* 0x000fe20008000000 */
[----:B--2-4-:R-:W-:Y:S08]  /*0900*/  @P2 BRA `(.L_x_4) ;  /* 0x0000000000102947 */ /* 0x014ff00003800000 */
[----:B------:R-:W-:-:S06]  /*0910*/  USHF.L.U32 UR17, UR34, 0x1f, URZ ;  /* 0x0000001f22117899 */ /* 0x000fcc00080006ff */
[----:B-1----:R-:W-:-:S04]  /*0920*/  MOV R0, UR17 ;  /* 0x0000001100007c02 */ /* 0x002fc80008000f00 */
[----:B------:R-:W1:Y:S02]  /*0930*/  SYNCS.PHASECHK.TRANS64.TRYWAIT P0, [UR25+0x20], R0 ;  /* 0x00002000ff0075a7 */ /* 0x000e640008001119 */
[----:B-1----:R-:W-:Y:S05]  /*0940*/  @!P0 BRA `(.L_x_5) ;  /* 0x00000034007c8947 */ /* 0x002fea0003800000 */
.L_x_4:
[----:B------:R-:W-:Y:S02]  /*0950*/  ELECT P1, URZ, PT ;  /* 0x0000000000ff782f */ /* 0x000fe40003820000 */
[----:B------:R-:W-:Y:S01]  /*0960*/  PLOP3.LUT P0, PT, PT, PT, UP0, 0x80, 0x8 ;  /* 0x000000000008781c */ /* 0x000fe20003f0f008 */
[----:B------:R-:W-:Y:S01]  /*0970*/  ULOP3.LUT UR34, UR34, UR9, URZ, 0x3c, !UPT ;  /* 0x0000000922227292 */ /* 0x000fe2000f8e3cff */
[----:B------:R-:W-:Y:S01]  /*0980*/  PLOP3.LUT P2, PT, PT, PT, PT, 0x80, 0x8 ;  /* 0x000000000008781c */ /* 0x000fe20003f4f070 */
[----:B------:R-:W-:Y:S02]  /*0990*/  USEL UR33, UR11, URZ, UP1 ;  /* 0x000000ff0b217287 */ /* 0x000fe40008800000 */
[----:B------:R-:W-:Y:S02]  /*09a0*/  UIADD3 UR16, UPT, UPT, UR16, 0x34400, URZ ;  /* 0x0003440010107890 */ /* 0x000fe4000fffe0ff */
[----:B------:R-:W-:Y:S02]  /*09b0*/  UIADD3 UR8, UPT, UPT, UR8, 0x35400, URZ ;  /* 0x0003540008087890 */ /* 0x000fe4000fffe0ff */
[----:B------:R-:W-:-:S02]  /*09c0*/  @!UP0 USHF.L.U32 UR28, UR34, 0x1f, URZ ;  /* 0x0000001f221c8899 */ /* 0x000fc400080006ff */
[----:B------:R-:W-:Y:S01]  /*09d0*/  @!UP0 ULEA UR29, UR33, UR30, 0x3 ;  /* 0x0000001e211d8291 */ /* 0x000fe2000f8e18ff */
[----:B------:R3:W-:Y:S01]  /*09e0*/  @P1 SYNCS.ARRIVE.TRANS64 RZ, [UR25], R2 ;  /* 0x00000002ffff19a7 */ /* 0x0007e20008000019 */
[----:B------:R-:W-:Y:S01]  /*09f0*/  UMOV UR17, UR25 ;  /* 0x0000001900117c82 */ /* 0x000fe20008000000 */
[----:B------:R3:W-:Y:S01]  /*0a00*/  UTMALDG.2D [UR24], [UR42], desc[URZ] ;  /* 0x0000ff182a0075b4 */ /* 0x0007e20008009000 */
[----:B-1----:R-:W-:Y:S01]  /*0a10*/  IMAD.U32 R0, RZ, RZ, UR28 ;  /* 0x0000001cff007e24 */ /* 0x002fe2000f8e00ff */
[----:B------:R-:W-:Y:S01]  /*0a20*/  UMOV UR9, UR25 ;  /* 0x0000001900097c82 */ /* 0x000fe20008000000 */
[----:B------:R-:W-:Y:S01]  /*0a30*/  UMOV UR11, UR19 ;  /* 0x00000013000b7c82 */ /* 0x000fe20008000000 */
[----:B------:R-:W-:Y:S01]  /*0a40*/  UIADD3 UR31, UPT, UPT, UR31, 0x1, URZ ;  /* 0x000000011f1f7890 */ /* 0x000fe2000fffe0ff */
[----:B------:R3:W-:Y:S03]  /*0a50*/  UTMALDG.2D [UR4], [UR40], desc[URZ] ;  /* 0x0000ff04280075b4 */ /* 0x0007e60008009000 */
[----:B------:R-:W-:Y:S01]  /*0a60*/  UISETP.NE.AND UP0, UPT, UR31, 0x20, UPT ;  /* 0x000000201f00788c */ /* 0x000fe2000bf05270 */
[----:B------:R3:W-:Y:S01]  /*0a70*/  UTMALDG.3D [UR16], [UR38], desc[URZ] ;  /* 0x0000ff10260075b4 */ /* 0x0007e20008011000 */
[----:B------:R3:W-:Y:S01]  /*0a80*/  UTMALDG.3D [UR8], [UR36], desc[URZ] ;  /* 0x0000ff08240075b4 */ /* 0x0007e20008011000 */
[----:B------:R3:W4:Y:S06]  /*0a90*/  @!P0 SYNCS.PHASECHK.TRANS64.TRYWAIT P2, [UR29+0x20], R0 ;  /* 0x00002000ff0085a7 */ /* 0x00072c000804111d */
[----:B------:R-:W-:Y:S05]  /*0aa0*/  BRA.U UP0, `(.L_x_6) ;  /* 0xfffffffd00587547 */ /* 0x000fea000b83ffff */
[----:B---3--:R-:W1:Y:S01]  /*0ab0*/  LDCU.64 UR4, c[0x0][0x6c0] ;  /* 0x0000d800ff0477ac */ /* 0x008e620008000a00 */
[----:B------:R-:W-:-:S04]  /*0ac0*/  UIADD3 UR35, UPT, UPT, UR32, UR35, URZ ;  /* 0x0000002320237290 */ /* 0x000fc8000fffe0ff */
[----:B------:R-:W-:Y:S02]  /*0ad0*/  UISETP.GE.AND UP0, UPT, UR35, 0x400, UPT ;  /* 0x000004002300788c */ /* 0x000fe4000bf06270 */
[----:B-1----:R-:W-:Y:S01]  /*0ae0*/  UIMAD.WIDE.U32 UR6, UR35, UR5, URZ ;  /* 0x00000005230672a5 */ /* 0x002fe2000f8e00ff */
[----:B------:R-:W1:Y:S03]  /*0af0*/  LDCU UR5, c[0x0][0x6d0] ;  /* 0x0000da00ff0577ac */ /* 0x000e660008000800 */
[----:B------:R-:W-:-:S04]  /*0b00*/  UIADD3 UR6, UPT, UPT, UR35, -UR7, URZ ;  /* 0x8000000723067290 */ /* 0x000fc8000fffe0ff */
[----:B------:R-:W-:-:S04]  /*0b10*/  USHF.R.U32.HI UR6, URZ, UR23, UR6 ;  /* 0x00000017ff067299 */ /* 0x000fc80008011606 */
[----:B------:R-:W-:-:S04]  /*0b20*/  UIADD3 UR6, UPT, UPT, UR7, UR6, URZ ;  /* 0x0000000607067290 */ /* 0x000fc8000fffe0ff */
[----:B------:R-:W-:-:S04]  /*0b30*/  USHF.R.U32.HI UR20, URZ, UR22, UR6 ;  /* 0x00000016ff147299 */ /* 0x000fc80008011606 */
[----:B------:R-:W-:-:S04]  /*0b40*/  UIADD3 UR20, UPT, UPT, -UR20, URZ, URZ ;  /* 0x000000ff14147290 */ /* 0x000fc8000fffe1ff */
[----:B------:R-:W-:-:S04]  /*0b50*/  UIMAD UR20, UR4, UR20, UR35 ;  /* 0x00000014041472a4 */ /* 0x000fc8000f8e0223 */
[----:B-1----:R-:W-:Y:S01]  /*0b60*/  UIMAD.WIDE.U32 UR6, UR20, UR5, URZ ;  /* 0x00000005140672a5 */ /* 0x002fe2000f8e00ff */
[----:B------:R-:W1:Y:S03]  /*0b70*/  LDCU.64 UR4, c[0x0][0x6d8] ;  /* 0x0000db00ff0477ac */ /* 0x000e660008000a00 */
[----:B------:R-:W-:-:S04]  /*0b80*/  UIADD3 UR6, UPT, UPT, UR20, -UR7, URZ ;  /* 0x8000000714067290 */ /* 0x000fc8000fffe0ff */
[----:B------:R-:W-:-:S04]  /*0b90*/  USHF.R.U32.HI UR6, URZ, UR21, UR6 ;  /* 0x00000015ff067299 */ /* 0x000fc80008011606 */
[----:B------:R-:W-:-:S04]  /*0ba0*/  UIADD3 UR6, UPT, UPT, UR7, UR6, URZ ;  /* 0x0000000607067290 */ /* 0x000fc8000fffe0ff */
[----:B------:R-:W-:-:S04]  /*0bb0*/  USHF.R.U32.HI UR12, URZ, UR15, UR6 ;  /* 0x0000000fff0c7299 */ /* 0x000fc80008011606 */
[----:B-1----:R-:W-:-:S04]  /*0bc0*/  UIMAD.WIDE.U32 UR6, UR12, UR5, URZ ;  /* 0x000000050c0672a5 */ /* 0x002fc8000f8e00ff */
[----:B------:R-:W-:-:S04]  /*0bd0*/  UIADD3 UR5, UPT, UPT, UR12, -UR7, URZ ;  /* 0x800000070c057290 */ /* 0x000fc8000fffe0ff */
[----:B------:R-:W-:-:S03]  /*0be0*/  USHF.R.U32.HI UR5, URZ, UR14, UR5 ;  /* 0x0000000eff057299 */ /* 0x000fc60008011605 */
[----:B------:R-:W1:Y:S01]  /*0bf0*/  LDCU UR6, c[0x0][0x6cc] ;  /* 0x0000d980ff0677ac */ /* 0x000e620008000800 */
[----:B------:R-:W-:Y:S02]  /*0c00*/  UIADD3 UR5, UPT, UPT, UR7, UR5, URZ ;  /* 0x0000000507057290 */ /* 0x000fe4000fffe0ff */
[----:B------:R-:W-:Y:S02]  /*0c10*/  UIADD3 UR7, UPT, UPT, -UR12, URZ, URZ ;  /* 0x000000ff0c077290 */ /* 0x000fe4000fffe1ff */
[----:B------:R-:W-:-:S04]  /*0c20*/  USHF.R.U32.HI UR5, URZ, UR13, UR5 ;  /* 0x0000000dff057299 */ /* 0x000fc80008011605 */
[----:B------:R-:W-:-:S04]  /*0c30*/  UIADD3 UR5, UPT, UPT, -UR5, URZ, URZ ;  /* 0x000000ff05057290 */ /* 0x000fc8000fffe1ff */
[----:B------:R-:W-:Y:S02]  /*0c40*/  UIMAD UR12, UR4, UR5, UR12 ;  /* 0x00000005040c72a4 */ /* 0x000fe4000f8e020c */
[----:B-1----:R-:W-:Y:S01]  /*0c50*/  UIMAD UR20, UR6, UR7, UR20 ;  /* 0x00000007061472a4 */ /* 0x002fe2000f8e0214 */
[----:B------:R-:W-:Y:S11]  /*0c60*/  BRA.U !UP0, `(.L_x_7) ;  /* 0xfffffff908a07547 */ /* 0x000ff6000b83ffff */
.L_x_3:
[----:B------:R-:W-:Y:S01]  /*0c70*/  UISETP.NE.AND UP0, UPT, UR33, 0x3, UPT ;  /* 0x000000032100788c */ /* 0x000fe2000bf05270 */
[----:B------:R-:W1:Y:S01]  /*0c80*/  S2UR UR4, SR_CgaCtaId ;  /* 0x00000000000479c3 */ /* 0x000e620000008800 */
[----:B------:R-:W-:Y:S01]  /*0c90*/  UIADD3 UR7, UPT, UPT, UR33, 0x2, URZ ;  /* 0x0000000221077890 */ /* 0x000fe2000fffe0ff */
[----:B------:R-:W-:-:S03]  /*0ca0*/  UMOV UR5, 0x400 ;  /* 0x0000040000057882 */ /* 0x000fc60000000000 */
[----:B------:R-:W-:-:S04]  /*0cb0*/  USEL UR7, UR7, 0x1, UP0 ;  /* 0x0000000107077887 */ /* 0x000fc80008000000 */
[----:B------:R-:W-:Y:S02]  /*0cc0*/  UISETP.NE.AND UP0, UPT, UR7, 0x4, UPT ;  /* 0x000000040700788c */ /* 0x000fe4000bf05270 */
[----:B------:R-:W-:Y:S02]  /*0cd0*/  UIADD3 UR7, UPT, UPT, UR7, 0x1, URZ ;  /* 0x0000000107077890 */ /* 0x000fe4000fffe0ff */
[----:B------:R-:W-:Y:S02]  /*0ce0*/  UISETP.EQ.XOR UP1, UPT, UR33, 0x3, !UP0 ;  /* 0x000000032100788c */ /* 0x000fe4000c722a70 */
[----:B------:R-:W-:-:S04]  /*0cf0*/  USEL UR7, UR7, 0x1, UP0 ;  /* 0x0000000107077887 */ /* 0x000fc80008000000 */
[----:B------:R-:W-:Y:S02]  /*0d00*/  UISETP.EQ.XOR UP1, UPT, UR7, 0x4, UP1 ;  /* 0x000000040700788c */ /* 0x000fe40008f22a70 */
[----:B------:R-:W-:Y:S02]  /*0d10*/  UISETP.NE.AND UP0, UPT, UR7, 0x4, UPT ;  /* 0x000000040700788c */ /* 0x000fe4000bf05270 */
[----:B------:R-:W-:Y:S02]  /*0d20*/  USEL UR6, URZ, 0x1, !UP1 ;  /* 0x00000001ff067887 */ /* 0x000fe4000c800000 */
[----:B-1----:R-:W-:Y:S02]  /*0d30*/  ULEA UR4, UR4, UR5, 0x18 ;  /* 0x0000000504047291 */ /* 0x002fe4000f8ec0ff */
[----:B------:R-:W-:Y:S02]  /*0d40*/  ULOP3.LUT UR6, UR34, UR6, URZ, 0x3c, !UPT ;  /* 0x0000000622067292 */ /* 0x000fe4000f8e3cff */
[----:B------:R-:W-:-:S02]  /*0d50*/  USEL UR7, UR7, URZ, UP0 ;  /* 0x000000ff07077287 */ /* 0x000fc40008000000 */
[----:B------:R-:W-:Y:S02]  /*0d60*/  USHF.L.U32 UR6, UR6, 0x1f, URZ ;  /* 0x0000001f06067899 */ /* 0x000fe400080006ff */
[----:B------:R-:W-:-:S04]  /*0d70*/  ULEA UR4, UR7, UR4, 0x3 ;  /* 0x0000000407047291 */ /* 0x000fc8000f8e18ff */
[----:B------:R-:W-:-:S05]  /*0d80*/  MOV R0, UR6 ;  /* 0x0000000600007c02 */ /* 0x000fca0008000f00 */
[----:B------:R-:W1:Y:S02]  /*0d90*/  SYNCS.PHASECHK.TRANS64.TRYWAIT P0, [UR4+0x20], R0 ;  /* 0x00002000ff0075a7 */ /* 0x000e640008001104 */
[----:B-1----:R-:W-:Y:S05]  /*0da0*/  @!P0 BRA `(.L_x_8) ;  /* 0x0000003000848947 */ /* 0x002fea0003800000 */
.L_x_35:
[----:B------:R-:W-:-:S13]  /*0db0*/  ELECT P0, URZ, PT ;  /* 0x0000000000ff782f */ /* 0x000fda0003800000 */
[----:B-1----:R-:W-:-:S04]  /*0dc0*/  @P0 MOV R0, 0x8800 ;  /* 0x0000880000000802 */ /* 0x002fc80000000f00 */
[----:B------:R1:W-:Y:S03]  /*0dd0*/  @P0 SYNCS.ARRIVE.TRANS64 RZ, [UR4], R0 ;  /* 0x00000000ffff09a7 */ /* 0x0003e60008000004 */
.L_x_2:
[----:B------:R-:W-:-:S13]  /*0de0*/  ISETP.NE.AND P0, PT, R6, 0x4, PT ;  /* 0x000000040600780c */ /* 0x000fda0003f05270 */
[----:B------:R-:W-:Y:S05]  /*0df0*/  @P0 BRA `(.L_x_9) ;  /* 0x0000000800a80947 */ /* 0x000fea0003800000 */
[----:B------:R-:W2:Y:S08]  /*0e00*/  S2UR UR28, SR_CTAID.Z ;  /* 0x00000000001c79c3 */ /* 0x000eb00000002700 */
[----:B------:R-:W-:Y:S01]  /*0e10*/  BAR.SYNC.DEFER_BLOCKING 0x2, 0xa0 ;  /* 0x0082800000007b1d */ /* 0x000fe20000010000 */
[----:B------:R-:W-:Y:S01]  /*0e20*/  HFMA2 R4, -RZ, RZ, 0, 5.9604644775390625e-08 ;  /* 0x00000001ff047431 */ /* 0x000fe200000001ff */
[----:B------:R-:W-:-:S04]  /*0e30*/  MOV R5, 0x1 ;  /* 0x0000000100057802 */ /* 0x000fc80000000f00 */
[----:B------:R-:W-:Y:S02]  /*0e40*/  UMOV UR4, 0x400 ;  /* 0x0000040000047882 */ /* 0x000fe40000000000 */
[----:B------:R-:W3:Y:S01]  /*0e50*/  S2UR UR12, SR_CgaCtaId ;  /* 0x00000000000c79c3 */ /* 0x000ee20000008800 */
[----:B--2---:R-:W-:Y:S02]  /*0e60*/  UISETP.GT.U32.AND UP0, UPT, UR28, 0x3ff, UPT ;  /* 0x000003ff1c00788c */ /* 0x004fe4000bf04070 */
[----:B---3--:R-:W-:-:S07]  /*0e70*/  ULEA UR12, UR12, UR4, 0x18 ;  /* 0x000000040c0c7291 */ /* 0x008fce000f8ec0ff */
[----:B------:R-:W-:Y:S05]  /*0e80*/  BRA.U UP0, `(.L_x_10) ;  /* 0x00000009004c7547 */ /* 0x000fea000b800000 */
[----:B-1----:R-:W1:Y:S01]  /*0e90*/  LDS R0, [UR12+0x68] ;  /* 0x0000680cff007984 */ /* 0x002e620008000800 */
[----:B------:R-:W2:Y:S01]  /*0ea0*/  LDCU UR5, c[0x0][0x374] ;  /* 0x00006e80ff0577ac */ /* 0x000ea20008000800 */
[----:B------:R-:W-:Y:S01]  /*0eb0*/  MOV R5, 0x1 ;  /* 0x0000000100057802 */ /* 0x000fe20000000f00 */
[----:B------:R-:W2:Y:S01]  /*0ec0*/  LDCU UR16, c[0x0][0x370] ;  /* 0x00006e00ff1077ac */ /* 0x000ea20008000800 */
[----:B------:R-:W3:Y:S01]  /*0ed0*/  LDCU UR37, c[0x0][0x378] ;  /* 0x00006f00ff2577ac */ /* 0x000ee20008000800 */
[----:B------:R-:W-:Y:S01]  /*0ee0*/  UMOV UR40, 0x8a02000 ;  /* 0x08a0200000287882 */ /* 0x000fe20000000000 */
[----:B------:R-:W-:Y:S02]  /*0ef0*/  USEL UR4, URZ, 0x4000, UP6 ;  /* 0x00004000ff047887 */ /* 0x000fe4000b000000 */
[----:B------:R-:W-:Y:S02]  /*0f00*/  USEL UR40, UR40, 0x8a00000, !UP5 ;  /* 0x08a0000028287887 */ /* 0x000fe4000e800000 */
[----:B------:R-:W-:-:S02]  /*0f10*/  UIADD3 UR20, UPT, UPT, UR12, 0x35400, URZ ;  /* 0x000354000c147890 */ /* 0x000fc4000fffe0ff */
[----:B------:R-:W-:Y:S02]  /*0f20*/  UIADD3 UR40, UPT, UPT, UR4, UR40, URZ ;  /* 0x0000002804287290 */ /* 0x000fe4000fffe0ff */
[----:B------:R-:W-:Y:S02]  /*0f30*/  UIADD3 UR24, UPT, UPT, UR12, 0x34400, URZ ;  /* 0x000344000c187890 */ /* 0x000fe4000fffe0ff */
[----:B--2---:R-:W-:Y:S02]  /*0f40*/  UIMAD UR16, UR5, UR16, URZ ;  /* 0x00000010051072a4 */ /* 0x004fe4000f8e02ff */
[----:B------:R-:W-:Y:S02]  /*0f50*/  UIADD3 UR25, UPT, UPT, UR12, 0x14400, URZ ;  /* 0x000144000c197890 */ /* 0x000fe4000fffe0ff */
[----:B---3--:R-:W-:Y:S02]  /*0f60*/  UIMAD UR37, UR16, UR37, URZ ;  /* 0x00000025102572a4 */ /* 0x008fe4000f8e02ff */
[----:B------:R-:W-:-:S02]  /*0f70*/  UIADD3 UR26, UPT, UPT, UR12, 0x24400, URZ ;  /* 0x000244000c1a7890 */ /* 0x000fc4000fffe0ff */
[----:B------:R-:W-:Y:S02]  /*0f80*/  USHF.R.U32.HI UR20, URZ, 0x4, UR20 ;  /* 0x00000004ff147899 */ /* 0x000fe40008011614 */
[----:B------:R-:W-:Y:S02]  /*0f90*/  USHF.R.U32.HI UR24, URZ, 0x4, UR24 ;  /* 0x00000004ff187899 */ /* 0x000fe40008011618 */
[----:B------:R-:W-:Y:S02]  /*0fa0*/  USHF.R.U32.HI UR25, URZ, 0x4, UR25 ;  /* 0x00000004ff197899 */ /* 0x000fe40008011619 */
[----:B------:R-:W-:Y:S01]  /*0fb0*/  USHF.R.U32.HI UR26, URZ, 0x4, UR26 ;  /* 0x00000004ff1a7899 */ /* 0x000fe2000801161a */
[----:B-1----:R-:W-:Y:S01]  /*0fc0*/  R2UR UR38, R0 ;  /* 0x00000000002672ca */ /* 0x002fe200000e0000 */
[----:B------:R-:W-:Y:S02]  /*0fd0*/  ULOP3.LUT UR20, UR20, 0x3fc0, URZ, 0xc0, !UPT ;  /* 0x00003fc014147892 */ /* 0x000fe4000f8ec0ff */
[----:B------:R-:W-:-:S02]  /*0fe0*/  ULOP3.LUT UR24, UR24, 0x3fc0, URZ, 0xc0, !UPT ;  /* 0x00003fc018187892 */ /* 0x000fc4000f8ec0ff */
[----:B------:R-:W-:Y:S02]  /*0ff0*/  ULOP3.LUT UR25, UR25, 0x3fc0, URZ, 0xc0, !UPT ;  /* 0x00003fc019197892 */ /* 0x000fe4000f8ec0ff */
[----:B------:R-:W-:Y:S02]  /*1000*/  ULOP3.LUT UR26, UR26, 0x3fc0, URZ, 0xc0, !UPT ;  /* 0x00003fc01a1a7892 */ /* 0x000fe4000f8ec0ff */
[----:B------:R-:W-:Y:S02]  /*1010*/  ULOP3.LUT UR20, UR20, 0x10000, URZ, 0xfc, !UPT ;  /* 0x0001000014147892 */ /* 0x000fe4000f8efcff */
[----:B------:R-:W-:Y:S02]  /*1020*/  ULOP3.LUT UR24, UR24, 0x10000, URZ, 0xfc, !UPT ;  /* 0x0001000018187892 */ /* 0x000fe4000f8efcff */
[----:B------:R-:W-:Y:S02]  /*1030*/  UIADD3 UR10, UPT, UPT, UR38, 0x100, URZ ;  /* 0x00000100260a7890 */ /* 0x000fe4000fffe0ff */
[----:B------:R-:W-:-:S02]  /*1040*/  UIADD3 UR8, UPT, UPT, UR38, 0x104, URZ ;  /* 0x0000010426087890 */ /* 0x000fc4000fffe0ff */
[----:B------:R-:W-:Y:S02]  /*1050*/  UIADD3 UR6, UPT, UPT, UR38, -0x7fffff00, URZ ;  /* 0x8000010026067890 */ /* 0x000fe4000fffe0ff */
[----:B------:R-:W-:Y:S02]  /*1060*/  UIADD3 UR4, UPT, UPT, UR38, -0x7ffffefc, URZ ;  /* 0x8000010426047890 */ /* 0x000fe4000fffe0ff */
[----:B------:R-:W-:Y:S02]  /*1070*/  UIADD3 UR11, UPT, UPT, UR38, 0x108, URZ ;  /* 0x00000108260b7890 */ /* 0x000fe4000fffe0ff */
[----:B------:R-:W-:Y:S02]  /*1080*/  UIADD3 UR9, UPT, UPT, UR38, 0x10c, URZ ;  /* 0x0000010c26097890 */ /* 0x000fe4000fffe0ff */
[----:B------:R-:W-:Y:S02]  /*1090*/  UIADD3 UR7, UPT, UPT, UR38, -0x7ffffef8, URZ ;  /* 0x8000010826077890 */ /* 0x000fe4000fffe0ff */
[----:B------:R-:W-:-:S02]  /*10a0*/  USHF.R.U32.HI UR19, URZ, 0x1, UR10 ;  /* 0x00000001ff137899 */ /* 0x000fc4000801160a */
[----:B------:R-:W-:Y:S02]  /*10b0*/  USHF.R.U32.HI UR18, URZ, 0x1, UR6 ;  /* 0x00000001ff127899 */ /* 0x000fe40008011606 */
[----:B------:R-:W-:Y:S02]  /*10c0*/  USHF.R.U32.HI UR17, URZ, 0x1, UR8 ;  /* 0x00000001ff117899 */ /* 0x000fe40008011608 */
[----:B------:R-:W-:Y:S02]  /*10d0*/  UIADD3 UR5, UPT, UPT, UR38, -0x7ffffef4, URZ ;  /* 0x8000010c26057890 */ /* 0x000fe4000fffe0ff */
[----:B------:R-:W-:Y:S02]  /*10e0*/  USHF.R.U32.HI UR16, URZ, 0x1, UR4 ;  /* 0x00000001ff107899 */ /* 0x000fe40008011604 */
[----:B------:R-:W-:Y:S02]  /*10f0*/  USHF.R.U32.HI UR52, URZ, 0x1a, UR11 ;  /* 0x0000001aff347899 */ /* 0x000fe4000801160b */
[----:B------:R-:W-:-:S02]  /*1100*/  USHF.R.U32.HI UR46, URZ, 0x1a, UR7 ;  /* 0x0000001aff2e7899 */ /* 0x000fc40008011607 */
[----:B------:R-:W-:Y:S02]  /*1110*/  USHF.R.U32.HI UR42, URZ, 0x1a, UR9 ;  /* 0x0000001aff2a7899 */ /* 0x000fe40008011609 */
[----:B------:R-:W-:Y:S02]  /*1120*/  ULOP3.LUT UR19, UR19, 0x60000000, URZ, 0xc0, !UPT ;  /* 0x6000000013137892 */ /* 0x000fe4000f8ec0ff */
[----:B------:R-:W-:Y:S02]  /*1130*/  ULOP3.LUT UR18, UR18, 0x60000000, URZ, 0xc0, !UPT ;  /* 0x6000000012127892 */ /* 0x000fe4000f8ec0ff */
[----:B------:R-:W-:Y:S02]  /*1140*/  ULOP3.LUT UR17, UR17, 0x60000000, URZ, 0xc0, !UPT ;  /* 0x6000000011117892 */ /* 0x000fe4000f8ec0ff */
[----:B------:R-:W-:Y:S02]  /*1150*/  USHF.R.U32.HI UR41, URZ, 0x1a, UR5 ;  /* 0x0000001aff297899 */ /* 0x000fe40008011605 */
[----:B------:R-:W-:-:S02]  /*1160*/  ULOP3.LUT UR16, UR16, 0x60000000, URZ, 0xc0, !UPT ;  /* 0x6000000010107892 */ /* 0x000fc4000f8ec0ff */
[----:B------:R-:W-:Y:S02]  /*1170*/  ULOP3.LUT UR52, UR19, 0x30, UR52, 0xf8, !UPT ;  /* 0x0000003013347892 */ /* 0x000fe4000f8ef834 */
[----:B------:R-:W-:Y:S02]  /*1180*/  ULOP3.LUT UR46, UR18, 0x30, UR46, 0xf8, !UPT ;  /* 0x00000030122e7892 */ /* 0x000fe4000f8ef82e */
[----:B------:R-:W-:Y:S02]  /*1190*/  ULOP3.LUT UR42, UR17, 0x30, UR42, 0xf8, !UPT ;  /* 0x00000030112a7892 */ /* 0x000fe4000f8ef82a */
[----:B------:R-:W-:Y:S02]  /*11a0*/  ULOP3.LUT UR41, UR16, 0x30, UR41, 0xf8, !UPT ;  /* 0x0000003010297892 */ /* 0x000fe4000f8ef829 */
[----:B------:R-:W-:Y:S02]  /*11b0*/  ULOP3.LUT UR53, UR52, UR40, URZ, 0xfc, !UPT ;  /* 0x0000002834357292 */ /* 0x000fe4000f8efcff */
[----:B------:R-:W-:-:S02]  /*11c0*/  ULOP3.LUT UR47, UR46, UR40, URZ, 0xfc, !UPT ;  /* 0x000000282e2f7292 */ /* 0x000fc4000f8efcff */
[----:B------:R-:W-:Y:S02]  /*11d0*/  ULOP3.LUT UR43, UR42, UR40, URZ, 0xfc, !UPT ;  /* 0x000000282a2b7292 */ /* 0x000fe4000f8efcff */
[----:B------:R-:W-:Y:S02]  /*11e0*/  ULOP3.LUT UR41, UR41, UR40, URZ, 0xfc, !UPT ;  /* 0x0000002829297292 */ /* 0x000fe4000f8efcff */
[----:B------:R-:W-:Y:S02]  /*11f0*/  ULOP3.LUT UR25, UR25, 0x10000, URZ, 0xfc, !UPT ;  /* 0x0001000019197892 */ /* 0x000fe4000f8efcff */
[----:B------:R-:W-:Y:S01]  /*1200*/  ULOP3.LUT UR26, UR26, 0x10000, URZ, 0xfc, !UPT ;  /* 0x000100001a1a7892 */ /* 0x000fe2000f8efcff */
[----:B------:R-:W-:Y:S01]  /*1210*/  UMOV UR36, URZ ;  /* 0x000000ff00247c82 */ /* 0x000fe20008000000 */
[----:B------:R-:W-:Y:S01]  /*1220*/  UMOV UR35, URZ ;  /* 0x000000ff00237c82 */ /* 0x000fe20008000000 */
[----:B------:R-:W-:Y:S01]  /*1230*/  UMOV UR33, URZ ;  /* 0x000000ff00217c82 */ /* 0x000fe20008000000 */
[----:B------:R-:W-:Y:S01]  /*1240*/  UMOV UR52, URZ ;  /* 0x000000ff00347c82 */ /* 0x000fe20008000000 */
[----:B------:R-:W-:Y:S01]  /*1250*/  UMOV UR46, URZ ;  /* 0x000000ff002e7c82 */ /* 0x000fe20008000000 */
[----:B------:R-:W-:Y:S01]  /*1260*/  UMOV UR42, URZ ;  /* 0x000000ff002a7c82 */ /* 0x000fe20008000000 */
[----:B------:R-:W-:-:S05]  /*1270*/  UMOV UR40, URZ ;  /* 0x000000ff00287c82 */ /* 0x000fca0008000000 */
.L_x_15:
[----:B------:R-:W-:Y:S01]  /*1280*/  USHF.L.U32 UR16, UR35, 0x1f, URZ ;  /* 0x0000001f23107899 */ /* 0x000fe200080006ff */
[----:B------:R-:W-:Y:S01]  /*1290*/  SHF.L.U32 R2, R5, 0x1f, RZ ;  /* 0x0000001f05027819 */ /* 0x000fe200000006ff */
[----:B------:R-:W-:Y:S02]  /*12a0*/  ULEA UR17, UR33, UR12, 0x3 ;  /* 0x0000000c21117291 */ /* 0x000fe4000f8e18ff */
[----:B-1----:R-:W-:Y:S02]  /*12b0*/  ULEA UR18, UR36, UR12, 0x3 ;  /* 0x0000000c24127291 */ /* 0x002fe4000f8e18ff */
[----:B--2---:R-:W-:Y:S01]  /*12c0*/  MOV R0, UR16 ;  /* 0x0000001000007c02 */ /* 0x004fe20008000f00 */
[----:B------:R-:W-:Y:S02]  /*12d0*/  ULEA UR19, UR36, UR38, 0x7 ;  /* 0x0000002624137291 */ /* 0x000fe4000f8e38ff */
[----:B------:R-:W-:Y:S02]  /*12e0*/  UIADD3 UR28, UPT, UPT, UR37, UR28, URZ ;  /* 0x0000001c251c7290 */ /* 0x000fe4000fffe0ff */
[----:B---3--:R1:W2:Y:S01]  /*12f0*/  SYNCS.PHASECHK.TRANS64.TRYWAIT P1, [UR17], R0 ;  /* 0x00000000ff0075a7 */ /* 0x0082a20008021111 */
[----:B------:R-:W-:Y:S01]  /*1300*/  UPLOP3.LUT UP2, UPT, UPT, UPT, UPT, 0x40, 0x4 ;  /* 0x000000000004789c */ /* 0x000fe20003f4e870 */
[----:B------:R-:W3:Y:S02]  /*1310*/  SYNCS.PHASECHK.TRANS64.TRYWAIT P0, [UR18+0x50], R2 ;  /* 0x00005002ff0075a7 */ /* 0x000ee40008001112 */
[----:B-123--:R-:W-:Y:S08]  /*1320*/  @!P0 BRA `(.L_x_11) ;  /* 0x0000002c00448947 */ /* 0x00eff00003800000 */
.L_x_37:
[----:B------:R-:W-:-:S05]  /*1330*/  UMOV UR31, URZ ;  /* 0x000000ff001f7c82 */ /* 0x000fca0008000000 */
.L_x_14:
[----:B------:R-:W-:Y:S02]  /*1340*/  USHF.L.U32 UR34, UR33, 0xa, URZ ;  /* 0x0000000a21227899 */ /* 0x000fe400080006ff */
[----:B------:R-:W-:Y:S02]  /*1350*/  UIADD3 UR27, UPT, UPT, UR33, 0x1, URZ ;  /* 0x00000001211b7890 */ /* 0x000fe4000fffe0ff */
[----:B------:R-:W-:Y:S02]  /*1360*/  UISETP.GT.U32.AND UP0, UPT, UR31, 0x1e, UPT ;  /* 0x0000001e1f00788c */ /* 0x000fe4000bf04070 */
[----:B------:R-:W-:Y:S02]  /*1370*/  UIADD3 UR16, UPT, UPT, UR34, 0x6, URZ ;  /* 0x0000000622107890 */ /* 0x000fe4000fffe0ff */
[----:B--2---:R-:W-:Y:S02]  /*1380*/  ULEA UR64, UR33, UR24, 0x6 ;  /* 0x0000001821407291 */ /* 0x004fe4000f8e30ff */
[----:B------:R-:W-:Y:S01]  /*1390*/  ULEA UR60, UR33, UR20, 0x6 ;  /* 0x00000014213c7291 */ /* 0x000fe2000f8e30ff */
[----:B------:R-:W-:Y:S01]  /*13a0*/  PLOP3.LUT P0, PT, PT, PT, UP0, 0x80, 0x8 ;  /* 0x000000000008781c */ /* 0x000fe20003f0f008 */
[----:B------:R-:W-:Y:S02]  /*13b0*/  ULEA UR17, UR33, UR12, 0x3 ;  /* 0x0000000c21117291 */ /* 0x000fe4000f8e18ff */
[----:B------:R-:W-:Y:S02]  /*13c0*/  UISETP.NE.AND UP1, UPT, UR27, 0x4, UPT ;  /* 0x000000041b00788c */ /* 0x000fe4000bf25270 */
[----:B------:R-:W-:Y:S02]  /*13d0*/  UIADD3 UR56, UPT, UPT, UR34, UR26, URZ ;  /* 0x0000001a22387290 */ /* 0x000fe4000fffe0ff */
[----:B------:R-:W-:Y:S02]  /*13e0*/  UIADD3 UR54, UPT, UPT, UR34, UR25, URZ ;  /* 0x0000001922367290 */ /* 0x000fe4000fffe0ff */
[----:B------:R-:W-:Y:S02]  /*13f0*/  UIADD3 UR50, UPT, UPT, UR26, 0x2, UR34 ;  /* 0x000000021a327890 */ /* 0x000fe4000fffe022 */
[----:B------:R-:W-:Y:S02]  /*1400*/  UIADD3 UR48, UPT, UPT, UR25, 0x2, UR34 ;  /* 0x0000000219307890 */ /* 0x000fe4000fffe022 */
[----:B------:R-:W-:Y:S02]  /*1410*/  UIADD3 UR44, UPT, UPT, UR26, 0x4, UR34 ;  /* 0x000000041a2c7890 */ /* 0x000fe4000fffe022 */
[----:B------:R-:W-:Y:S02]  /*1420*/  UIADD3 UR32, UPT, UPT, UR16, UR26, URZ ;  /* 0x0000001a10207290 */ /* 0x000fe4000fffe0ff */
[----:B------:R-:W-:Y:S02]  /*1430*/  UIADD3 UR62, UPT, UPT, UR64, 0x20, URZ ;  /* 0x00000020403e7890 */ /* 0x000fe4000fffe0ff */
[----:B------:R-:W-:Y:S02]  /*1440*/  UIADD3 UR58, UPT, UPT, UR60, 0x20, URZ ;  /* 0x000000203c3a7890 */ /* 0x000fe4000fffe0ff */
[----:B------:R-:W-:Y:S02]  /*1450*/  UIADD3 UR34, UPT, UPT, UR25, 0x4, UR34 ;  /* 0x0000000419227890 */ /* 0x000fe4000fffe022 */
[----:B------:R-:W-:Y:S02]  /*1460*/  UIADD3 UR30, UPT, UPT, UR17, 0x20, URZ ;  /* 0x00000020111e7890 */ /* 0x000fe4000fffe0ff */
[----:B------:R-:W-:Y:S02]  /*1470*/  USEL UR29, URZ, 0x1, UP1 ;  /* 0x00000001ff1d7887 */ /* 0x000fe40008800000 */
[----:B------:R-:W-:Y:S02]  /*1480*/  UIADD3 UR16, UPT, UPT, UR16, UR25, URZ ;  /* 0x0000001910107290 */ /* 0x000fe4000fffe0ff */
[----:B------:R-:W-:Y:S01]  /*1490*/  USEL UR33, UR27, URZ, UP1 ;  /* 0x000000ff1b217287 */ /* 0x000fe20008800000 */
[----:B------:R-:W-:Y:S01]  /*14a0*/  UMOV UR65, 0x4008 ;  /* 0x0000400800417882 */ /* 0x000fe20000000000 */
        /* <DEDUP_REMOVED lines=8> */
[----:B---3--:R-:W-:Y:S05]  /*1530*/  @P1 BRA `(.L_x_12) ;  /* 0x0000000000101947 */ /* 0x008fea0003800000 */
[----:B------:R-:W-:Y:S06]  /*1540*/  USHF.L.U32 UR27, UR35, 0x1f, URZ ;  /* 0x0000001f231b7899 */ /* 0x000fec00080006ff */
[----:B-1----:R-:W-:Y:S04]  /*1550*/  MOV R0, UR27 ;  /* 0x0000001b00007c02 */ /* 0x002fe80008000f00 */
[----:B------:R-:W1:Y:S02]  /*1560*/  SYNCS.PHASECHK.TRANS64.TRYWAIT P1, [UR17], R0 ;  /* 0x00000000ff0075a7 */ /* 0x000e640008021111 */
[----:B-1----:R-:W-:Y:S05]  /*1570*/  @!P1 BRA `(.L_x_13) ;  /* 0x0000002800cc9947 */ /* 0x002fea0003800000 */
.L_x_12:
[----:B------:R-:W-:Y:S01]  /*1580*/  ULOP3.LUT UR35, UR35, UR29, URZ, 0x3c, !UPT ;  /* 0x0000001d23237292 */ /* 0x000fe2000f8e3cff */
[----:B------:R-:W-:Y:S01]  /*1590*/  PLOP3.LUT P1, PT, PT, PT, PT, 0x80, 0x8 ;  /* 0x000000000008781c */ /* 0x000fe20003f2f070 */
[----:B------:R-:W-:Y:S01]  /*15a0*/  @!UP0 ULEA UR17, UR33, UR12, 0x3 ;  /* 0x0000000c21118291 */ /* 0x000fe2000f8e18ff */
[----:B------:R2:W-:Y:S01]  /*15b0*/  UTCCP.T.S.4x32dp128bit tmem[UR38+0x100], gdesc[UR64] ;  /* 0x00010040260079e7 */ /* 0x0005e20009100000 */
[----:B------:R-:W-:Y:S01]  /*15c0*/  UMOV UR70, UR16 ;  /* 0x0000001000467c82 */ /* 0x000fe20008000000 */
[----:B------:R-:W-:Y:S01]  /*15d0*/  @!UP0 USHF.L.U32 UR16, UR35, 0x1f, URZ ;  /* 0x0000001f23108899 */ /* 0x000fe200080006ff */
[----:B------:R2:W-:Y:S01]  /*15e0*/  UTCCP.T.S.4x32dp128bit tmem[UR38+0x104], gdesc[UR62] ;  /* 0x0001043e260079e7 */ /* 0x0005e20009100000 */
[----:B------:R2:W-:Y:S01]  /*15f0*/  UTCCP.T.S.4x32dp128bit tmem[UR38+0x108], gdesc[UR60] ;  /* 0x0001083c260079e7 */ /* 0x0005e20009100000 */
[----:B------:R2:W-:Y:S01]  /*1600*/  UTCCP.T.S.4x32dp128bit tmem[UR38+0x10c], gdesc[UR58] ;  /* 0x00010c3a260079e7 */ /* 0x0005e20009100000 */
[----:B------:R2:W-:Y:S01]  /*1610*/  UTCQMMA gdesc[UR54], gdesc[UR56], tmem[UR19], tmem[UR52], idesc[UR53], tmem[UR10], UP2 ;  /* 0x000a343836007dea */ /* 0x0005e20009000313 */
[----:B------:R-:W-:Y:S01]  /*1620*/  UMOV UR66, UR34 ;  /* 0x0000002200427c82 */ /* 0x000fe20008000000 */
[----:B------:R-:W-:Y:S01]  /*1630*/  UMOV UR67, 0x40004040 ;  /* 0x4000404000437882 */ /* 0x000fe20000000000 */
[----:B-1----:R-:W-:Y:S01]  /*1640*/  MOV R0, UR16 ;  /* 0x0000001000007c02 */ /* 0x002fe20008000f00 */
[----:B------:R2:W-:Y:S01]  /*1650*/  UTCQMMA gdesc[UR48], gdesc[UR50], tmem[UR19], tmem[UR46], idesc[UR47], tmem[UR6], UPT ;  /* 0x00062e3230007dea */ /* 0x0005e2000b800313 */
[----:B------:R-:W-:Y:S01]  /*1660*/  UMOV UR68, UR32 ;  /* 0x0000002000447c82 */ /* 0x000fe20008000000 */
[----:B------:R-:W-:Y:S01]  /*1670*/  UMOV UR69, 0x40004040 ;  /* 0x4000404000457882 */ /* 0x000fe20000000000 */
[----:B------:R-:W-:Y:S01]  /*1680*/  UMOV UR71, 0x40004040 ;  /* 0x4000404000477882 */ /* 0x000fe20000000000 */
[----:B------:R2:W-:Y:S01]  /*1690*/  UTCQMMA gdesc[UR66], gdesc[UR44], tmem[UR19], tmem[UR42], idesc[UR43], tmem[UR8], UPT ;  /* 0x00082a2c42007dea */ /* 0x0005e2000b800313 */
[----:B------:R2:W-:Y:S01]  /*16a0*/  UTCQMMA gdesc[UR70], gdesc[UR68], tmem[UR19], tmem[UR40], idesc[UR41], tmem[UR4], UPT ;  /* 0x0004284446007dea */ /* 0x0005e2000b800313 */
[----:B------:R2:W-:Y:S01]  /*16b0*/  UTCBAR [UR30], URZ ;  /* 0x000000ff1e0073e9 */ /* 0x0005e200080000ff */
[----:B------:R2:W3:Y:S01]  /*16c0*/  @!P0 SYNCS.PHASECHK.TRANS64.TRYWAIT P1, [UR17], R0 ;  /* 0x00000000ff0085a7 */ /* 0x0004e20008021111 */
[----:B------:R-:W-:Y:S02]  /*16d0*/  UIADD3 UR31, UPT, UPT, UR31, 0x1, URZ ;  /* 0x000000011f1f7890 */ /* 0x000fe4000fffe0ff */
[----:B------:R-:W-:Y:S02]  /*16e0*/  UPLOP3.LUT UP2, UPT, UPT, UPT, UPT, 0x80, 0x8 ;  /* 0x000000000008789c */ /* 0x000fe40003f4f070 */
[----:B------:R-:W-:Y:S09]  /*16f0*/  UISETP.NE.AND UP0, UPT, UR31, 0x20, UPT ;  /* 0x000000201f00788c */ /* 0x000ff2000bf05270 */
[----:B------:R-:W-:Y:S05]  /*1700*/  BRA.U UP0, `(.L_x_14) ;  /* 0xfffffffd000c7547 */ /* 0x000fea000b83ffff */
[----:B------:R-:W-:Y:S02]  /*1710*/  UIADD3 UR18, UPT, UPT, UR18, 0x40, URZ ;  /* 0x0000004012127890 */ /* 0x000fe4000fffe0ff */
[----:B------:R-:W-:-:S04]  /*1720*/  UIADD3 UR36, UPT, UPT, UR36, 0x1, URZ ;  /* 0x0000000124247890 */ /* 0x000fc8000fffe0ff */
[----:B------:R-:W-:-:S03]  /*1730*/  UISETP.NE.AND UP0, UPT, UR36, 0x2, UPT ;  /* 0x000000022400788c */ /* 0x000fc6000bf05270 */
[----:B------:R1:W-:Y:S01]  /*1740*/  UTCBAR [UR18], URZ ;  /* 0x000000ff120073e9 */ /* 0x0003e200080000ff */
[----:B------:R-:W-:Y:S02]  /*1750*/  USEL UR36, UR36, URZ, UP0 ;  /* 0x000000ff24247287 */ /* 0x000fe40008000000 */
[----:B------:R-:W-:Y:S02]  /*1760*/  USEL UR16, URZ, 0x1, UP0 ;  /* 0x00000001ff107887 */ /* 0x000fe40008000000 */
[----:B------:R-:W-:-:S04]  /*1770*/  UISETP.GE.AND UP0, UPT, UR28, 0x400, UPT ;  /* 0x000004001c00788c */ /* 0x000fc8000bf06270 */
[----:B------:R-:W-:-:S05]  /*1780*/  LOP3.LUT R5, R5, UR16, RZ, 0x3c, !PT ;  /* 0x0000001005057c12 */ /* 0x000fca000f8e3cff */
[----:B------:R-:W-:Y:S05]  /*1790*/  BRA.U !UP0, `(.L_x_15) ;  /* 0xfffffff908b87547 */ /* 0x000fea000b83ffff */
[----:B------:R-:W-:-:S06]  /*17a0*/  UIADD3 UR36, UPT, UPT, UR36, 0x1, URZ ;  /* 0x0000000124247890 */ /* 0x000fcc000fffe0ff */
[----:B------:R-:W-:Y:S02]  /*17b0*/  MOV R4, UR36 ;  /* 0x0000002400047c02 */ /* 0x000fe40008000f00 */
.L_x_10:
[----:B------:R-:W5:Y:S02]  /*17c0*/  S2R R3, SR_CgaCtaId ;  /* 0x0000000000037919 */ /* 0x000f640000008800 */
[----:B-12--5:R-:W-:-:S04]  /*17d0*/  LOP3.LUT R0, R3, 0x1, RZ, 0xc0, !PT ;  /* 0x0000000103007812 */ /* 0x026fc800078ec0ff */
[----:B------:R-:W-:-:S13]  /*17e0*/  ISETP.NE.U32.AND P0, PT, R0, 0x1, PT ;  /* 0x000000010000780c */ /* 0x000fda0003f05070 */
[----:B------:R-:W-:Y:S05]  /*17f0*/  @!P0 BRA `(.L_x_9) ;  /* 0x0000000000288947 */ /* 0x000fea0003800000 */
[C---:B------:R-:W-:Y:S02]  /*1800*/  ISETP.NE.AND P0, PT, R4.reuse, 0x2, PT ;  /* 0x000000020400780c */ /* 0x040fe40003f05270 */
[----:B------:R-:W-:Y:S02]  /*1810*/  MOV R0, 0x400 ;  /* 0x0000040000007802 */ /* 0x000fe40000000f00 */
[----:B------:R-:W-:Y:S02]  /*1820*/  SEL R2, RZ, 0x1, P0 ;  /* 0x00000001ff027807 */ /* 0x000fe40000000000 */
[----:B------:R-:W-:Y:S02]  /*1830*/  LEA R0, R3, R0, 0x18 ;  /* 0x0000000003007211 */ /* 0x000fe400078ec0ff */
[----:B------:R-:W-:Y:S02]  /*1840*/  SEL R3, R4, RZ, P0 ;  /* 0x000000ff04037207 */ /* 0x000fe40000000000 */
[----:B------:R-:W-:-:S03]  /*1850*/  LOP3.LUT R2, R5, R2, RZ, 0x3c, !PT ;  /* 0x0000000205027212 */ /* 0x000fc600078e3cff */
[----:B------:R-:W-:Y:S02]  /*1860*/  IMAD R0, R3, 0x8, R0 ;  /* 0x0000000803007824 */ /* 0x000fe400078e0200 */
[----:B------:R-:W-:-:S04]  /*1870*/  IMAD.U32 R2, R2, -0x80000000, RZ ;  /* 0x8000000002027824 */ /* 0x000fc800078e00ff */
[----:B------:R-:W1:Y:S02]  /*1880*/  SYNCS.PHASECHK.TRANS64.TRYWAIT P0, [R0+URZ+0x50], R2 ;  /* 0x00005002000075a7 */ /* 0x000e6400080011ff */
[----:B-1----:R-:W-:Y:S05]  /*1890*/  @!P0 BRA `(.L_x_16) ;  /* 0x0000002800248947 */ /* 0x002fea0003800000 */
.L_x_9:
[----:B------:R-:W-:-:S13]  /*18a0*/  ISETP.GT.AND P0, PT, R6, 0x3, PT ;  /* 0x000000030600780c */ /* 0x000fda0003f04270 */
[----:B------:R-:W-:Y:S05]  /*18b0*/  @P0 EXIT ;  /* 0x000000000000094d */ /* 0x000fea0003800000 */
[----:B------:R-:W-:Y:S05]  /*18c0*/  BRA.U !UP4, `(.L_x_17) ;  /* 0x000000010cb87547 */ /* 0x000fea000b800000 */
[----:B------:R-:W2:Y:S01]  /*18d0*/  S2UR UR6, SR_CgaCtaId ;  /* 0x00000000000679c3 */ /* 0x000ea20000008800 */
[----:B------:R-:W-:Y:S01]  /*18e0*/  NOP ;  /* 0x0000000000007918 */ /* 0x000fe20000000000 */
[----:B------:R-:W-:Y:S01]  /*18f0*/  UMOV UR4, 0x40 ;  /* 0x0000004000047882 */ /* 0x000fe20000000000 */
[----:B------:R-:W-:Y:S01]  /*1900*/  UMOV UR5, 0x400 ;  /* 0x0000040000057882 */ /* 0x000fe20000000000 */
[----:B--2---:R-:W-:Y:S02]  /*1910*/  ULEA UR4, UR6, UR4, 0x18 ;  /* 0x0000000406047291 */ /* 0x004fe4000f8ec0ff */
[----:B------:R-:W-:-:S07]  /*1920*/  ULEA UR5, UR6, UR5, 0x18 ;  /* 0x0000000506057291 */ /* 0x000fce000f8ec0ff */
[----:B-1----:R-:W1:Y:S02]  /*1930*/  LDS.U8 R0, [UR4] ;  /* 0x00000004ff007984 */ /* 0x002e640008000000 */
[----:B-1----:R-:W-:-:S13]  /*1940*/  ISETP.NE.AND P0, PT, R0, RZ, PT ;  /* 0x000000ff0000720c */ /* 0x002fda0003f05270 */
[----:B------:R-:W-:Y:S05]  /*1950*/  @P0 BRA `(.L_x_18) ;  /* 0x00000000007c0947 */ /* 0x000fea0003800000 */
[----:B------:R-:W-:-:S13]  /*1960*/  ELECT P0, URZ, PT ;  /* 0x0000000000ff782f */ /* 0x000fda0003800000 */
[----:B------:R-:W-:Y:S05]  /*1970*/  @!P0 BRA `(.L_x_19) ;  /* 0x0000000000848947 */ /* 0x000fea0003800000 */
[----:B------:R-:W-:Y:S01]  /*1980*/  UMOV UR4, 0x10 ;  /* 0x0000001000047882 */ /* 0x000fe20000000000 */
[----:B------:R-:W-:-:S04]  /*1990*/  IMAD.MOV.U32 R2, RZ, RZ, 0xffff ;  /* 0x0000ffffff027424 */ /* 0x000fc800078e00ff */
[----:B------:R-:W-:Y:S04]  /*19a0*/  DEPBAR.LE SB1, 0x36 ;  /* 0x00009d800000791a */ /* 0x000fe80000000000 */
[----:B------:R-:W1:Y:S02]  /*19b0*/  UTCATOMSWS.FIND_AND_SET.ALIGN UP0, UR4, UR4 ;  /* 0x00000004000475e3 */ /* 0x000e640008000800 */
[----:B-1----:R-:W-:Y:S01]  /*19c0*/  PLOP3.LUT P0, PT, PT, PT, UP0, 0x80, 0x8 ;  /* 0x000000000008781c */ /* 0x002fe20003f0f008 */
[----:B------:R-:W-:-:S03]  /*19d0*/  IMAD.U32 R5, RZ, RZ, UR4 ;  /* 0x00000004ff057e24 */ /* 0x000fc6000f8e00ff */
[----:B------:R-:W-:-:S04]  /*19e0*/  SEL R0, RZ, 0xffffffff, !P0 ;  /* 0xffffffffff007807 */ /* 0x000fc80004000000 */
[----:B------:R-:W-:Y:S01]  /*19f0*/  ISETP.NE.AND P0, PT, R0, RZ, PT ;  /* 0x000000ff0000720c */ /* 0x000fe20003f05270 */
[----:B------:R-:W-:-:S12]  /*1a00*/  IMAD.MOV.U32 R0, RZ, RZ, 0x1 ;  /* 0x00000001ff007424 */ /* 0x000fd800078e00ff */
[----:B------:R-:W-:Y:S05]  /*1a10*/  @P0 BRA `(.L_x_20) ;  /* 0x0000000000240947 */ /* 0x000fea0003800000 */
.L_x_21:
[----:B------:R-:W-:Y:S05]  /*1a20*/  NANOSLEEP 0x64 ;  /* 0x000000640000795d */ /* 0x000fea0003800000 */
[----:B------:R-:W-:-:S05]  /*1a30*/  UMOV UR4, 0x10 ;  /* 0x0000001000047882 */ /* 0x000fca0000000000 */
[----:B------:R-:W-:Y:S04]  /*1a40*/  DEPBAR.LE SB1, 0x36 ;  /* 0x00009d800000791a */ /* 0x000fe80000000000 */
[----:B------:R-:W1:Y:S02]  /*1a50*/  UTCATOMSWS.FIND_AND_SET.ALIGN UP0, UR4, UR4 ;  /* 0x00000004000475e3 */ /* 0x000e640008000800 */
[----:B-1----:R-:W-:Y:S01]  /*1a60*/  PLOP3.LUT P0, PT, PT, PT, UP0, 0x80, 0x8 ;  /* 0x000000000008781c */ /* 0x002fe20003f0f008 */
[----:B------:R-:W-:-:S03]  /*1a70*/  IMAD.U32 R5, RZ, RZ, UR4 ;  /* 0x00000004ff057e24 */ /* 0x000fc6000f8e00ff */
[----:B------:R-:W-:-:S04]  /*1a80*/  SEL R3, RZ, 0xffffffff, !P0 ;  /* 0xffffffffff037807 */ /* 0x000fc80004000000 */
[----:B------:R-:W-:-:S13]  /*1a90*/  ISETP.NE.AND P0, PT, R3, RZ, PT ;  /* 0x000000ff0300720c */ /* 0x000fda0003f05270 */
[----:B------:R-:W-:Y:S05]  /*1aa0*/  @!P0 BRA `(.L_x_21) ;  /* 0xfffffffc00dc8947 */ /* 0x000fea000383ffff */
.L_x_20:
[C---:B------:R-:W-:Y:S01]  /*1ab0*/  VIADD R3, R5.reuse, 0x10 ;  /* 0x0000001005037836 */ /* 0x040fe20000000000 */
[----:B------:R-:W-:Y:S01]  /*1ac0*/  UMOV UR4, 0x50 ;  /* 0x0000005000047882 */ /* 0x000fe20000000000 */
[----:B------:R-:W-:Y:S01]  /*1ad0*/  SHF.L.U32 R2, R2, R5, RZ ;  /* 0x0000000502027219 */ /* 0x000fe200000006ff */
[----:B------:R-:W-:Y:S01]  /*1ae0*/  ULEA UR4, UR6, UR4, 0x18 ;  /* 0x0000000406047291 */ /* 0x000fe2000f8ec0ff */
[----:B------:R-:W-:Y:S01]  /*1af0*/  IMAD.SHL.U32 R5, R5, 0x20, RZ ;  /* 0x0000002005057824 */ /* 0x000fe200078e00ff */
[----:B------:R-:W-:-:S04]  /*1b00*/  SHF.L.U32 R3, R0, R3, RZ ;  /* 0x0000000300037219 */ /* 0x000fc800000006ff */
[----:B------:R-:W-:-:S05]  /*1b10*/  LOP3.LUT R2, R3, R2, RZ, 0xfc, !PT ;  /* 0x0000000203027212 */ /* 0x000fca00078efcff */
[----:B------:R1:W-:Y:S04]  /*1b20*/  ATOMS.OR RZ, [UR4], R2 ;  /* 0x00000002ffff798c */ /* 0x0003e8000b000004 */
[----:B------:R1:W-:Y:S01]  /*1b30*/  STS [UR5+0x68], R5 ;  /* 0x00006805ff007988 */ /* 0x0003e20008000805 */
[----:B------:R-:W-:Y:S05]  /*1b40*/  BRA `(.L_x_19) ;  /* 0x0000000000107947 */ /* 0x000fea0003800000 */
.L_x_18:
[----:B------:R-:W-:Y:S02]  /*1b50*/  MOV R0, 0xffffffff ;  /* 0xffffffff00007802 */ /* 0x000fe40000000f00 */
[----:B------:R-:W-:-:S03]  /*1b60*/  MOV R2, 0x1b90 ;  /* 0x00001b9000027802 */ /* 0x000fc60000000f00 */
[----:B------:R1:W-:Y:S04]  /*1b70*/  STS [UR5+0x68], R0 ;  /* 0x00006800ff007988 */ /* 0x0003e80008000805 */
[----:B-1-34-:R-:W-:Y:S05]  /*1b80*/  CALL.REL.NOINC `($__internal_1_$__cuda_sm10x_tcgen05_guardrail_trap_phase_invalid_during_alloc) ;  /* 0x0000002400a87944 */ /* 0x01afea0003c00000 */
.L_x_19:
[----:B------:R-:W-:Y:S05]  /*1b90*/  WARPSYNC.ALL ;  /* 0x0000000000007948 */ /* 0x000fea0003800000 */
[----:B------:R-:W-:Y:S01]  /*1ba0*/  NOP ;  /* 0x0000000000007918 */ /* 0x000fe20000000000 */
.L_x_17:
[----:B------:R-:W2:Y:S08]  /*1bb0*/  S2UR UR9, SR_CgaCtaId ;  /* 0x00000000000979c3 */ /* 0x000eb00000008800 */
[----:B------:R-:W-:Y:S06]  /*1bc0*/  BAR.SYNC.DEFER_BLOCKING 0x2, 0xa0 ;  /* 0x0082800000007b1d */ /* 0x000fec0000010000 */
[----:B------:R-:W-:-:S02]  /*1bd0*/  UMOV UR4, 0x400 ;  /* 0x0000040000047882 */ /* 0x000fc40000000000 */
[----:B------:R-:W5:Y:S01]  /*1be0*/  S2UR UR12, SR_CTAID.Z ;  /* 0x00000000000c79c3 */ /* 0x000f620000002700 */
[----:B--2---:R-:W-:Y:S02]  /*1bf0*/  ULEA UR4, UR9, UR4, 0x18 ;  /* 0x0000000409047291 */ /* 0x004fe4000f8ec0ff */
[----:B-----5:R-:W-:-:S07]  /*1c00*/  UISETP.GT.U32.AND UP0, UPT, UR12, 0x3ff, UPT ;  /* 0x000003ff0c00788c */ /* 0x020fce000bf04070 */
[----:B-1----:R-:W1:Y:S02]  /*1c10*/  LDS R0, [UR4+0x68] ;  /* 0x00006804ff007984 */ /* 0x002e640008000800 */
[----:B-1----:R-:W-:Y:S01]  /*1c20*/  R2UR UR16, R0 ;  /* 0x00000000001072ca */ /* 0x002fe200000e0000 */
[----:B------:R-:W-:-:S14]  /*1c30*/  BRA.U UP0, `(.L_x_22) ;  /* 0x0000001d00f47547 */ /* 0x000fdc000b800000 */
[----:B------:R-:W1:Y:S01]  /*1c40*/  LDCU.64 UR4, c[0x0][0x6c0] ;  /* 0x0000d800ff0477ac */ /* 0x000e620008000a00 */
[----:B------:R-:W-:Y:S01]  /*1c50*/  HFMA2 R70, -RZ, RZ, 0, 0 ;  /* 0x00000000ff467431 */ /* 0x000fe200000001ff */
[----:B------:R-:W2:Y:S01]  /*1c60*/  LDCU.64 UR26, c[0x0][0x6d8] ;  /* 0x0000db00ff1a77ac */ /* 0x000ea20008000a00 */
[----:B------:R-:W5:Y:S01]  /*1c70*/  LDCU.64 UR18, c[0x0][0x348] ;  /* 0x00006900ff1277ac */ /* 0x000f620008000a00 */
[----:B------:R-:W-:Y:S01]  /*1c80*/  UMOV UR11, URZ ;  /* 0x000000ff000b7c82 */ /* 0x000fe20008000000 */
[----:B------:R-:W-:Y:S01]  /*1c90*/  UMOV UR10, URZ ;  /* 0x000000ff000a7c82 */ /* 0x000fe20008000000 */
[----:B-1----:R-:W-:-:S04]  /*1ca0*/  UIMAD.WIDE.U32 UR6, UR12, UR5, URZ ;  /* 0x000000050c0672a5 */ /* 0x002fc8000f8e00ff */
[----:B------:R-:W-:-:S04]  /*1cb0*/  UIADD3 UR5, UPT, UPT, UR12, -UR7, URZ ;  /* 0x800000070c057290 */ /* 0x000fc8000fffe0ff */
[----:B------:R-:W-:-:S03]  /*1cc0*/  USHF.R.U32.HI UR5, URZ, UR23, UR5 ;  /* 0x00000017ff057299 */ /* 0x000fc60008011605 */
[----:B------:R-:W1:Y:S01]  /*1cd0*/  LDCU UR6, c[0x0][0x6d0] ;  /* 0x0000da00ff0677ac */ /* 0x000e620008000800 */
[----:B------:R-:W-:-:S04]  /*1ce0*/  UIADD3 UR5, UPT, UPT, UR7, UR5, URZ ;  /* 0x0000000507057290 */ /* 0x000fc8000fffe0ff */
[----:B------:R-:W-:-:S04]  /*1cf0*/  USHF.R.U32.HI UR5, URZ, UR22, UR5 ;  /* 0x00000016ff057299 */ /* 0x000fc80008011605 */
[----:B------:R-:W-:-:S04]  /*1d00*/  UIADD3 UR5, UPT, UPT, -UR5, URZ, URZ ;  /* 0x000000ff05057290 */ /* 0x000fc8000fffe1ff */
[----:B------:R-:W-:-:S04]  /*1d10*/  UIMAD UR4, UR4, UR5, UR12 ;  /* 0x00000005040472a4 */ /* 0x000fc8000f8e020c */
[----:B-1----:R-:W-:-:S04]  /*1d20*/  UIMAD.WIDE.U32 UR6, UR4, UR6, URZ ;  /* 0x00000006040672a5 */ /* 0x002fc8000f8e00ff */
[----:B------:R-:W-:-:S04]  /*1d30*/  UIADD3 UR5, UPT, UPT, UR4, -UR7, URZ ;  /* 0x8000000704057290 */ /* 0x000fc8000fffe0ff */
[----:B------:R-:W-:-:S03]  /*1d40*/  USHF.R.U32.HI UR5, URZ, UR21, UR5 ;  /* 0x00000015ff057299 */ /* 0x000fc60008011605 */
[----:B------:R-:W1:Y:S01]  /*1d50*/  LDCU UR6, c[0x0][0x6cc] ;  /* 0x0000d980ff0677ac */ /* 0x000e620008000800 */
[----:B------:R-:W-:-:S04]  /*1d60*/  UIADD3 UR5, UPT, UPT, UR7, UR5, URZ ;  /* 0x0000000507057290 */ /* 0x000fc8000fffe0ff */
[----:B------:R-:W-:-:S04]  /*1d70*/  USHF.R.U32.HI UR5, URZ, UR15, UR5 ;  /* 0x0000000fff057299 */ /* 0x000fc80008011605 */
[----:B--2---:R-:W-:-:S04]  /*1d80*/  UIMAD.WIDE.U32 UR8, UR5, UR27, URZ ;  /* 0x0000001b050872a5 */ /* 0x004fc8000f8e00ff */
[----:B------:R-:W-:-:S04]  /*1d90*/  UIADD3 UR7, UPT, UPT, UR5, -UR9, URZ ;  /* 0x8000000905077290 */ /* 0x000fc8000fffe0ff */
[----:B------:R-:W-:-:S03]  /*1da0*/  USHF.R.U32.HI UR7, URZ, UR14, UR7 ;  /* 0x0000000eff077299 */ /* 0x000fc60008011607 */
[----:B------:R-:W2:Y:S01]  /*1db0*/  S2UR UR8, SR_CgaCtaId ;  /* 0x00000000000879c3 */ /* 0x000ea20000008800 */
[----:B------:R-:W-:-:S04]  /*1dc0*/  UIADD3 UR7, UPT, UPT, UR9, UR7, URZ ;  /* 0x0000000709077290 */ /* 0x000fc8000fffe0ff */
[----:B------:R-:W-:-:S04]  /*1dd0*/  USHF.R.U32.HI UR7, URZ, UR13, UR7 ;  /* 0x0000000dff077299 */ /* 0x000fc80008011607 */
[----:B------:R-:W-:-:S04]  /*1de0*/  UIADD3 UR7, UPT, UPT, -UR7, URZ, URZ ;  /* 0x000000ff07077290 */ /* 0x000fc8000fffe1ff */
[----:B------:R-:W-:Y:S02]  /*1df0*/  UIMAD UR26, UR26, UR7, UR5 ;  /* 0x000000071a1a72a4 */ /* 0x000fe4000f8e0205 */
[----:B------:R-:W-:Y:S01]  /*1e00*/  UIADD3 UR5, UPT, UPT, -UR5, URZ, URZ ;  /* 0x000000ff05057290 */ /* 0x000fe2000fffe1ff */
[----:B------:R-:W-:-:S03]  /*1e10*/  UMOV UR7, 0x400 ;  /* 0x0000040000077882 */ /* 0x000fc60000000000 */
[----:B-1----:R-:W-:Y:S02]  /*1e20*/  UIMAD UR6, UR6, UR5, UR4 ;  /* 0x00000005060672a4 */ /* 0x002fe4000f8e0204 */
[----:B--2--5:R-:W-:-:S12]  /*1e30*/  ULEA UR8, UR8, UR7, 0x18 ;  /* 0x0000000708087291 */ /* 0x024fd8000f8ec0ff */
.L_x_27:
[----:B------:R-:W-:Y:S01]  /*1e40*/  ULEA UR5, UR10, UR8, 0x3 ;  /* 0x000000080a057291 */ /* 0x000fe2000f8e18ff */
[----:B------:R-:W-:Y:S01]  /*1e50*/  IMAD.U32 R2, R70, -0x80000000, RZ ;  /* 0x8000000046027824 */ /* 0x000fe200078e00ff */
[----:B-1----:R-:W1:Y:S01]  /*1e60*/  S2R R3, SR_TID.X ;  /* 0x0000000000037919 */ /* 0x002e620000002100 */
[----:B------:R-:W2:Y:S01]  /*1e70*/  S2UR UR20, SR_CgaCtaId ;  /* 0x00000000001479c3 */ /* 0x000ea20000008800 */
[----:B------:R-:W-:Y:S02]  /*1e80*/  UIADD3 UR30, UP1, UPT, UR18, 0x2c0, URZ ;  /* 0x000002c0121e7890 */ /* 0x000fe4000ff3e0ff */
[----:B------:R-:W-:Y:S01]  /*1e90*/  UIADD3 UR28, UP0, UPT, UR18, 0x240, URZ ;  /* 0x00000240121c7890 */ /* 0x000fe2000ff1e0ff */
[----:B------:R-:W-:Y:S01]  /*1ea0*/  UMOV UR7, 0x400 ;  /* 0x0000040000077882 */ /* 0x000fe20000000000 */
[----:B------:R-:W-:Y:S01]  /*1eb0*/  UIADD3.X UR31, UPT, UPT, URZ, UR19, URZ, UP1, !UPT ;  /* 0x00000013ff1f7290 */ /* 0x000fe20008ffe4ff */
[----:B------:R-:W5:Y:S01]  /*1ec0*/  SYNCS.PHASECHK.TRANS64.TRYWAIT P0, [UR5+0x40], R2 ;  /* 0x00004002ff0075a7 */ /* 0x000f620008001105 */
[----:B------:R-:W4:Y:S01]  /*1ed0*/  LDCU UR25, c[0x0][0x6e4] ;  /* 0x0000dc80ff1977ac */ /* 0x000f220008000800 */
[----:B------:R-:W-:-:S02]  /*1ee0*/  USHF.L.U32 UR6, UR6, 0x7, URZ ;  /* 0x0000000706067899 */ /* 0x000fc400080006ff */
[----:B------:R-:W-:Y:S02]  /*1ef0*/  UIADD3.X UR29, UPT, UPT, URZ, UR19, URZ, UP0, !UPT ;  /* 0x00000013ff1d7290 */ /* 0x000fe400087fe4ff */
[----:B------:R-:W-:Y:S01]  /*1f00*/  UPLOP3.LUT UP1, UPT, UPT, UPT, UPT, 0x80, 0x8 ;  /* 0x000000000008789c */ /* 0x000fe20003f2f070 */
[----:B------:R-:W3:Y:S01]  /*1f10*/  S2UR UR9, SR_CgaCtaId ;  /* 0x00000000000979c3 */ /* 0x000ee20000008800 */
[----:B--2---:R-:W-:Y:S01]  /*1f20*/  ULEA UR20, UR20, UR7, 0x18 ;  /* 0x0000000714147291 */ /* 0x004fe2000f8ec0ff */
[----:B-1----:R-:W-:Y:S01]  /*1f30*/  SHF.R.U32.HI R0, RZ, 0x5, R3 ;  /* 0x00000005ff007819 */ /* 0x002fe20000011603 */
[----:B------:R-:W-:-:S03]  /*1f40*/  IMAD.SHL.U32 R3, R3, 0x80, RZ ;  /* 0x0000008003037824 */ /* 0x000fc600078e00ff */
[----:B------:R-:W-:Y:S02]  /*1f50*/  R2UR UR4, R0 ;  /* 0x00000000000472ca */ /* 0x000fe400000e0000 */
[----:B------:R-:W-:-:S11]  /*1f60*/  LOP3.LUT R3, R3, 0xf80, RZ, 0xc0, !PT ;  /* 0x00000f8003037812 */ /* 0x000fd600078ec0ff */
[----:B------:R-:W-:Y:S01]  /*1f70*/  MOV R0, UR4 ;  /* 0x0000000400007c02 */ /* 0x000fe20008000f00 */
[----:B------:R-:W-:-:S04]  /*1f80*/  ULEA UR24, UR4, UR16, 0x15 ;  /* 0x0000001004187291 */ /* 0x000fc8000f8ea8ff */
[----:B------:R-:W-:-:S05]  /*1f90*/  IMAD R0, R0, 0x1000, R3 ;  /* 0x0000100000007824 */ /* 0x000fca00078e0203 */
[----:B------:R-:W-:Y:S01]  /*1fa0*/  IADD3 R69, PT, PT, R0, UR8, RZ ;  /* 0x0000000800457c10 */ /* 0x000fe2000fffe0ff */
[----:B---345:R-:W-:Y:S06]  /*1fb0*/  @!P0 BRA `(.L_x_23) ;  /* 0x0000002000748947 */ /* 0x038fec0003800000 */
.L_x_41:
[C---:B------:R-:W-:Y:S01]  /*1fc0*/  VIADD R7, R69.reuse, 0x4430 ;  /* 0x0000443045077836 */ /* 0x040fe20000000000 */
[----:B------:R-:W-:Y:S01]  /*1fd0*/  ULEA UR24, UR10, UR24, 0x7 ;  /* 0x000000180a187291 */ /* 0x000fe2000f8e38ff */
[C---:B------:R-:W-:Y:S01]  /*1fe0*/  VIADD R4, R69.reuse, 0x4420 ;  /* 0x0000442045047836 */ /* 0x040fe20000000000 */
[----:B------:R-:W-:Y:S01]  /*1ff0*/  UMOV UR32, URZ ;  /* 0x000000ff00207c82 */ /* 0x000fe20008000000 */
[C---:B------:R-:W-:Y:S01]  /*2000*/  VIADD R5, R69.reuse, 0x4410 ;  /* 0x0000441045057836 */ /* 0x040fe20000000000 */
[----:B------:R-:W-:Y:S01]  /*2010*/  SHF.R.U32.HI R68, RZ, 0x3, R7 ;  /* 0x00000003ff447819 */ /* 0x000fe20000011607 */
[----:B------:R-:W-:Y:S01]  /*2020*/  VIADD R69, R69, 0x4400 ;  /* 0x0000440045457836 */ /* 0x000fe20000000000 */
[----:B-1----:R-:W-:Y:S01]  /*2030*/  SHF.R.U32.HI R3, RZ, 0x3, R4 ;  /* 0x00000003ff037819 */ /* 0x002fe20000011604 */
[----:B------:R-:W-:Y:S01]  /*2040*/  UMOV UR17, 0x400 ;  /* 0x0000040000117882 */ /* 0x000fe20000000000 */
[----:B------:R-:W-:Y:S02]  /*2050*/  SHF.R.U32.HI R2, RZ, 0x3, R5 ;  /* 0x00000003ff027819 */ /* 0x000fe40000011605 */
[----:B------:R-:W-:-:S02]  /*2060*/  SHF.R.U32.HI R0, RZ, 0x3, R69 ;  /* 0x00000003ff007819 */ /* 0x000fc40000011645 */
[----:B------:R-:W-:Y:S02]  /*2070*/  LOP3.LUT R68, R7, 0x70, R68, 0x78, !PT ;  /* 0x0000007007447812 */ /* 0x000fe400078e7844 */
[----:B------:R-:W-:Y:S02]  /*2080*/  LOP3.LUT R3, R4, 0x70, R3, 0x78, !PT ;  /* 0x0000007004037812 */ /* 0x000fe400078e7803 */
[----:B------:R-:W-:Y:S02]  /*2090*/  LOP3.LUT R2, R5, 0x70, R2, 0x78, !PT ;  /* 0x0000007005027812 */ /* 0x000fe400078e7802 */
[----:B------:R-:W-:-:S07]  /*20a0*/  LOP3.LUT R0, R69, 0x70, R0, 0x78, !PT ;  /* 0x0000007045007812 */ /* 0x000fce00078e7800 */
.L_x_26:
[----:B------:R-:W-:-:S04]  /*20b0*/  USHF.L.U32 UR5, UR32, 0x5, URZ ;  /* 0x0000000520057899 */ /* 0x000fc800080006ff */
[----:B------:R-:W-:-:S09]  /*20c0*/  UIADD3 UR4, UPT, UPT, UR5, UR24, URZ ;  /* 0x0000001805047290 */ /* 0x000fd2000fffe0ff */
[----:B-1----:R-:W1:Y:S01]  /*20d0*/  LDTM.x32 R36, tmem[UR4] ;  /* 0x00000004002479ee */ /* 0x002e6200082c0000 */
[----:B------:R-:W2:Y:S01]  /*20e0*/  LDTM.x32 R4, tmem[UR4+0x20] ;  /* 0x00002004000479ee */ /* 0x000ea200082c0000 */
[----:B------:R-:W-:-:S04]  /*20f0*/  USHF.R.U32.HI UR4, URZ, 0x1, UR32 ;  /* 0x00000001ff047899 */ /* 0x000fc80008011620 */
[----:B------:R-:W-:-:S04]  /*2100*/  ULEA UR4, UR11, UR4, 0x2 ;  /* 0x000000040b047291 */ /* 0x000fc8000f8e10ff */
[----:B------:R-:W-:Y:S02]  /*2110*/  USHF.R.S32.HI UR7, URZ, 0x1f, UR4 ;  /* 0x0000001fff077899 */ /* 0x000fe40008011404 */
[----:B------:R-:W-:Y:S02]  /*2120*/  ULEA.HI UR27, UR4, UR4, URZ, 0x1 ;  /* 0x00000004041b7291 */ /* 0x000fe4000f8f08ff */
[----:B------:R-:W-:Y:S02]  /*2130*/  ULEA.HI UR7, UR7, UR4, URZ, 0x2 ;  /* 0x0000000407077291 */ /* 0x000fe4000f8f10ff */
[----:B------:R-:W-:Y:S02]  /*2140*/  ULOP3.LUT UR27, UR27, 0xfffffffe, URZ, 0xc0, !UPT ;  /* 0xfffffffe1b1b7892 */ /* 0x000fe4000f8ec0ff */
[----:B------:R-:W-:Y:S02]  /*2150*/  ULOP3.LUT UR7, UR7, 0x3fffc, URZ, 0xc0, !UPT ;  /* 0x0003fffc07077892 */ /* 0x000fe4000f8ec0ff */
[----:B------:R-:W-:-:S02]  /*2160*/  UIADD3 UR27, UPT, UPT, UR4, -UR27, URZ ;  /* 0x8000001b041b7290 */ /* 0x000fc4000fffe0ff */
[----:B------:R-:W-:Y:S01]  /*2170*/  UIADD3 UR7, UPT, UPT, UR4, -UR7, URZ ;  /* 0x8000000704077290 */ /* 0x000fe2000fffe0ff */
[----:B-1----:R-:W-:Y:S01]  /*2180*/  FMUL R71, R37, UR25 ;  /* 0x0000001925477c20 */ /* 0x002fe20008400000 */
[----:B--2---:R-:W-:Y:S01]  /*2190*/  FMUL R75, R4, UR25 ;  /* 0x00000019044b7c20 */ /* 0x004fe20008400000 */
[----:B------:R-:W-:Y:S01]  /*21a0*/  FMUL R76, R5, UR25 ;  /* 0x00000019054c7c20 */ /* 0x000fe20008400000 */
[----:B------:R-:W-:Y:S01]  /*21b0*/  FMUL R72, R36, UR25 ;  /* 0x0000001924487c20 */ /* 0x000fe20008400000 */
[----:B------:R-:W-:Y:S01]  /*21c0*/  FMUL R73, R39, UR25 ;  /* 0x0000001927497c20 */ /* 0x000fe20008400000 */
[----:B------:R-:W-:Y:S01]  /*21d0*/  FMUL R78, R75, -1.4426950216293334961 ;  /* 0xbfb8aa3b4b4e7820 */ /* 0x000fe20000400000 */
[----:B------:R-:W-:Y:S01]  /*21e0*/  FMUL R80, R76, -1.4426950216293334961 ;  /* 0xbfb8aa3b4c507820 */ /* 0x000fe20000400000 */
[----:B------:R-:W-:Y:S01]  /*21f0*/  FMUL R74, R38, UR25 ;  /* 0x00000019264a7c20 */ /* 0x000fe20008400000 */
[----:B------:R-:W-:Y:S01]  /*2200*/  FMUL R41, R41, UR25 ;  /* 0x0000001929297c20 */ /* 0x000fe20008400000 */
[----:B------:R-:W-:Y:S01]  /*2210*/  FMUL R43, R43, UR25 ;  /* 0x000000192b2b7c20 */ /* 0x000fe20008400000 */
[----:B------:R-:W-:Y:S01]  /*2220*/  FMUL R42, R42, UR25 ;  /* 0x000000192a2a7c20 */ /* 0x000fe20008400000 */
[----:B------:R-:W1:Y:S01]  /*2230*/  MUFU.EX2 R78, R78 ;  /* 0x0000004e004e7308 */ /* 0x000e620000000800 */
[----:B------:R-:W-:Y:S01]  /*2240*/  FMUL R40, R40, UR25 ;  /* 0x0000001928287c20 */ /* 0x000fe20008400000 */
[----:B------:R-:W-:Y:S01]  /*2250*/  MOV R77, UR7 ;  /* 0x00000007004d7c02 */ /* 0x000fe20008000f00 */
[----:B------:R-:W-:Y:S01]  /*2260*/  FMUL R79, R6, UR25 ;  /* 0x00000019064f7c20 */ /* 0x000fe20008400000 */
[----:B------:R-:W-:Y:S01]  /*2270*/  F2FP.BF16.F32.PACK_AB R39, R43, R42 ;  /* 0x0000002a2b27723e */ /* 0x000fe200000010ff */
[----:B------:R-:W-:Y:S01]  /*2280*/  FMUL R45, R45, UR25 ;  /* 0x000000192d2d7c20 */ /* 0x000fe20008400000 */
[----:B------:R-:W-:Y:S01]  /*2290*/  F2FP.BF16.F32.PACK_AB R38, R41, R40 ;  /* 0x000000282926723e */ /* 0x000fe200000010ff */
[----:B------:R-:W-:Y:S01]  /*22a0*/  FMUL R44, R44, UR25 ;  /* 0x000000192c2c7c20 */ /* 0x000fe20008400000 */
[----:B------:R-:W2:Y:S01]  /*22b0*/  MUFU.EX2 R80, R80 ;  /* 0x0000005000507308 */ /* 0x000ea20000000800 */
[----:B------:R-:W-:Y:S01]  /*22c0*/  F2FP.BF16.F32.PACK_AB R37, R73, R74 ;  /* 0x0000004a4925723e */ /* 0x000fe200000010ff */
[----:B------:R-:W-:Y:S01]  /*22d0*/  FMUL R47, R47, UR25 ;  /* 0x000000192f2f7c20 */ /* 0x000fe20008400000 */
[----:B------:R-:W-:Y:S01]  /*22e0*/  F2FP.BF16.F32.PACK_AB R36, R71, R72 ;  /* 0x000000484724723e */ /* 0x000fe200000010ff */
[----:B------:R-:W-:Y:S01]  /*22f0*/  FMUL R49, R49, UR25 ;  /* 0x0000001931317c20 */ /* 0x000fe20008400000 */
[----:B------:R-:W-:Y:S01]  /*2300*/  LEA R4, R77, R0, 0xe ;  /* 0x000000004d047211 */ /* 0x000fe200078e70ff */
[----:B------:R-:W-:Y:S01]  /*2310*/  FMUL R48, R48, UR25 ;  /* 0x0000001930307c20 */ /* 0x000fe20008400000 */
[----:B------:R-:W-:Y:S01]  /*2320*/  FMUL R51, R51, UR25 ;  /* 0x0000001933337c20 */ /* 0x000fe20008400000 */
[----:B------:R-:W-:Y:S01]  /*2330*/  FMUL R50, R50, UR25 ;  /* 0x0000001932327c20 */ /* 0x000fe20008400000 */
[----:B------:R-:W-:Y:S01]  /*2340*/  FMUL R46, R46, UR25 ;  /* 0x000000192e2e7c20 */ /* 0x000fe20008400000 */
[----:B------:R-:W-:Y:S01]  /*2350*/  FMUL R81, R79, -1.4426950216293334961 ;  /* 0xbfb8aa3b4f517820 */ /* 0x000fe20000400000 */
[----:B------:R3:W-:Y:S01]  /*2360*/  STS.128 [R4], R36 ;  /* 0x0000002404007388 */ /* 0x0007e20000000c00 */
[----:B------:R-:W-:Y:S01]  /*2370*/  FMUL R82, R7, UR25 ;  /* 0x0000001907527c20 */ /* 0x000fe20008400000 */
[----:B-1----:R-:W-:Y:S01]  /*2380*/  FADD R90, R78, 1 ;  /* 0x3f8000004e5a7421 */ /* 0x002fe20000000000 */
[----:B------:R-:W-:Y:S01]  /*2390*/  FMUL R8, R8, UR25 ;  /* 0x0000001908087c20 */ /* 0x000fe20008400000 */
[----:B------:R-:W-:Y:S01]  /*23a0*/  F2FP.BF16.F32.PACK_AB R7, R51, R50 ;  /* 0x000000323307723e */ /* 0x000fe200000010ff */
[----:B------:R-:W-:Y:S01]  /*23b0*/  FMUL R53, R53, UR25 ;  /* 0x0000001935357c20 */ /* 0x000fe20008400000 */
        /* <DEDUP_REMOVED lines=9> */
[----:B------:R-:W-:Y:S01]  /*2450*/  FMUL R54, R54, UR25 ;  /* 0x0000001936367c20 */ /* 0x000fe20008400000 */
[----:B------:R-:W-:Y:S01]  /*2460*/  FMUL R16, R16, UR25 ;  /* 0x0000001910107c20 */ /* 0x000fe20008400000 */
[----:B------:R-:W1:Y:S01]  /*2470*/  MUFU.EX2 R81, R81 ;  /* 0x0000005100517308 */ /* 0x000e620000000800 */
[----:B------:R-:W-:Y:S01]  /*2480*/  FMUL R9, R9, UR25 ;  /* 0x0000001909097c20 */ /* 0x000fe20008400000 */
[----:B------:R-:W-:Y:S01]  /*2490*/  FMUL R84, R82, -1.4426950216293334961 ;  /* 0xbfb8aa3b52547820 */ /* 0x000fe20000400000 */
[----:B------:R-:W-:Y:S01]  /*24a0*/  LEA R88, R77, R3, 0xe ;  /* 0x000000034d587211 */ /* 0x000fe200078e70ff */
[----:B------:R-:W-:Y:S01]  /*24b0*/  FMUL R89, R16, -1.4426950216293334961 ;  /* 0xbfb8aa3b10597820 */ /* 0x000fe20000400000 */
[----:B--2---:R-:W-:Y:S01]  /*24c0*/  FADD R92, R80, 1 ;  /* 0x3f800000505c7421 */ /* 0x004fe20000000000 */
[----:B------:R-:W-:Y:S01]  /*24d0*/  FMUL R13, R13, UR25 ;  /* 0x000000190d0d7c20 */ /* 0x000fe20008400000 */
[----:B------:R-:W-:Y:S01]  /*24e0*/  FMUL R11, R11, UR25 ;  /* 0x000000190b0b7c20 */ /* 0x000fe20008400000 */
[----:B------:R-:W2:Y:S01]  /*24f0*/  MUFU.RCP R90, R90 ;  /* 0x0000005a005a7308 */ /* 0x000ea20000001000 */
[----:B------:R-:W-:Y:S01]  /*2500*/  FMUL R10, R10, UR25 ;  /* 0x000000190a0a7c20 */ /* 0x000fe20008400000 */
[----:B------:R-:W-:Y:S01]  /*2510*/  FMUL R87, R13, -1.4426950216293334961 ;  /* 0xbfb8aa3b0d577820 */ /* 0x000fe20000400000 */
[----:B------:R-:W-:Y:S01]  /*2520*/  FMUL R12, R12, UR25 ;  /* 0x000000190c0c7c20 */ /* 0x000fe20008400000 */
[----:B------:R-:W-:Y:S01]  /*2530*/  FMUL R17, R17, UR25 ;  /* 0x0000001911117c20 */ /* 0x000fe20008400000 */
[----:B------:R-:W-:Y:S01]  /*2540*/  FMUL R18, R18, UR25 ;  /* 0x0000001912127c20 */ /* 0x000fe20008400000 */
[----:B---3--:R-:W-:Y:S01]  /*2550*/  F2FP.BF16.F32.PACK_AB R4, R45, R44 ;  /* 0x0000002c2d04723e */ /* 0x008fe200000010ff */
[----:B------:R-:W-:Y:S01]  /*2560*/  FMUL R37, R8, -1.4426950216293334961 ;  /* 0xbfb8aa3b08257820 */ /* 0x000fe20000400000 */
[----:B------:R-:W-:Y:S01]  /*2570*/  FMUL R38, R9, -1.4426950216293334961 ;  /* 0xbfb8aa3b09267820 */ /* 0x000fe20000400000 */
[----:B------:R-:W3:Y:S01]  /*2580*/  MUFU.EX2 R36, R84 ;  /* 0x0000005400247308 */ /* 0x000ee20000000800 */
[----:B-1----:R-:W-:Y:S01]  /*2590*/  FADD R80, R81, 1 ;  /* 0x3f80000051507421 */ /* 0x002fe20000000000 */
[----:B------:R1:W-:Y:S01]  /*25a0*/  STS.128 [R83], R4 ;  /* 0x0000000453007388 */ /* 0x0003e20000000c00 */
[----:B------:R-:W-:Y:S01]  /*25b0*/  FMUL R39, R10, -1.4426950216293334961 ;  /* 0xbfb8aa3b0a277820 */ /* 0x000fe20000400000 */
[----:B------:R-:W-:Y:S01]  /*25c0*/  FMUL R15, R15, UR25 ;  /* 0x000000190f0f7c20 */ /* 0x000fe20008400000 */
[----:B------:R-:W-:Y:S01]  /*25d0*/  FMUL R14, R14, UR25 ;  /* 0x000000190e0e7c20 */ /* 0x000fe20008400000 */
[----:B------:R-:W-:Y:S01]  /*25e0*/  FMUL R19, R19, UR25 ;  /* 0x0000001913137c20 */ /* 0x000fe20008400000 */
[----:B------:R-:W-:Y:S01]  /*25f0*/  FMUL R20, R20, UR25 ;  /* 0x0000001914147c20 */ /* 0x000fe20008400000 */
[----:B------:R-:W4:Y:S01]  /*2600*/  MUFU.EX2 R37, R37 ;  /* 0x0000002500257308 */ /* 0x000f220000000800 */
[----:B--2---:R-:W-:Y:S01]  /*2610*/  FMUL R81, R75, R90 ;  /* 0x0000005a4b517220 */ /* 0x004fe20000400000 */
[----:B------:R-:W-:Y:S01]  /*2620*/  FMUL R85, R15, -1.4426950216293334961 ;  /* 0xbfb8aa3b0f557820 */ /* 0x000fe20000400000 */
[----:B------:R-:W-:Y:S01]  /*2630*/  FMUL R86, R14, -1.4426950216293334961 ;  /* 0xbfb8aa3b0e567820 */ /* 0x000fe20000400000 */
[----:B------:R-:W-:Y:S01]  /*2640*/  ULEA UR7, UR9, UR17, 0x18 ;  /* 0x0000001109077291 */ /* 0x000fe2000f8ec0ff */
[----:B------:R-:W-:Y:S01]  /*2650*/  FMUL R72, R72, R81 ;  /* 0x0000005148487220 */ /* 0x000fe20000400000 */
[----:B------:R-:W-:Y:S01]  /*2660*/  FMUL R21, R21, UR25 ;  /* 0x0000001915157c20 */ /* 0x000fe20008400000 */
[----:B------:R-:W-:Y:S01]  /*2670*/  FMUL R26, R26, UR25 ;  /* 0x000000191a1a7c20 */ /* 0x000fe20008400000 */
[----:B------:R-:W2:Y:S01]  /*2680*/  MUFU.EX2 R38, R38 ;  /* 0x0000002600267308 */ /* 0x000ea20000000800 */
[----:B---3--:R-:W-:Y:S01]  /*2690*/  FADD R91, R36, 1 ;  /* 0x3f800000245b7421 */ /* 0x008fe20000000000 */
[----:B------:R-:W-:Y:S01]  /*26a0*/  FMUL R84, R12, -1.4426950216293334961 ;  /* 0xbfb8aa3b0c547820 */ /* 0x000fe20000400000 */
[----:B------:R-:W-:Y:S01]  /*26b0*/  FMUL R78, R21, -1.4426950216293334961 ;  /* 0xbfb8aa3b154e7820 */ /* 0x000fe20000400000 */
[----:B------:R-:W-:Y:S01]  /*26c0*/  FMUL R27, R27, UR25 ;  /* 0x000000191b1b7c20 */ /* 0x000fe20008400000 */
[----:B------:R-:W-:Y:S01]  /*26d0*/  FMUL R32, R32, UR25 ;  /* 0x0000001920207c20 */ /* 0x000fe20008400000 */
[----:B------:R-:W-:Y:S01]  /*26e0*/  FMUL R34, R34, UR25 ;  /* 0x0000001922227c20 */ /* 0x000fe20008400000 */
[----:B------:R-:W-:Y:S01]  /*26f0*/  FMUL R35, R35, UR25 ;  /* 0x0000001923237c20 */ /* 0x000fe20008400000 */
[----:B------:R-:W3:Y:S01]  /*2700*/  MUFU.RCP R80, R80 ;  /* 0x0000005000507308 */ /* 0x000ee20000001000 */
[----:B----4-:R-:W-:Y:S01]  /*2710*/  FADD R81, R37, 1 ;  /* 0x3f80000025517421 */ /* 0x010fe20000000000 */
[----:B------:R-:W-:Y:S01]  /*2720*/  FMUL R33, R33, UR25 ;  /* 0x0000001921217c20 */ /* 0x000fe20008400000 */
[----:B------:R-:W-:Y:S01]  /*2730*/  FMUL R65, R65, UR25 ;  /* 0x0000001941417c20 */ /* 0x000fe20008400000 */
[----:B------:R-:W-:Y:S01]  /*2740*/  FMUL R67, R67, UR25 ;  /* 0x0000001943437c20 */ /* 0x000fe20008400000 */
[----:B------:R-:W-:-:S03]  /*2750*/  FMUL R64, R64, UR25 ;  /* 0x0000001940407c20 */ /* 0x000fc60008400000 */
[----:B------:R-:W4:Y:S01]  /*2760*/  MUFU.RCP R81, R81 ;  /* 0x0000005100517308 */ /* 0x000f220000001000 */
[----:B-1----:R-:W-:Y:S01]  /*2770*/  F2FP.BF16.F32.PACK_AB R7, R59, R58 ;  /* 0x0000003a3b07723e */ /* 0x002fe200000010ff */
[----:B--2---:R-:W-:Y:S01]  /*2780*/  FADD R90, R38, 1 ;  /* 0x3f800000265a7421 */ /* 0x004fe20000000000 */
[----:B------:R-:W-:Y:S01]  /*2790*/  F2FP.BF16.F32.PACK_AB R6, R57, R56 ;  /* 0x000000383906723e */ /* 0x000fe200000010ff */
[----:B------:R-:W-:Y:S01]  /*27a0*/  FMUL R83, R11, -1.4426950216293334961 ;  /* 0xbfb8aa3b0b537820 */ /* 0x000fe20000400000 */
[----:B------:R-:W-:Y:S02]  /*27b0*/  F2FP.BF16.F32.PACK_AB R5, R55, R54 ;  /* 0x000000363705723e */ /* 0x000fe400000010ff */
[----:B------:R-:W-:Y:S01]  /*27c0*/  F2FP.BF16.F32.PACK_AB R4, R53, R52 ;  /* 0x000000343504723e */ /* 0x000fe200000010ff */
[----:B------:R-:W-:Y:S01]  /*27d0*/  MUFU.RCP R90, R90 ;  /* 0x0000005a005a7308 */ /* 0x000fe20000001000 */
[----:B---3--:R-:W-:-:S03]  /*27e0*/  FMUL R37, R79, R80 ;  /* 0x000000504f257220 */ /* 0x008fc60000400000 */
[----:B------:R1:W-:Y:S04]  /*27f0*/  STS.128 [R88], R4 ;  /* 0x0000000458007388 */ /* 0x0003e80000000c00 */
[----:B------:R-:W-:Y:S01]  /*2800*/  MUFU.EX2 R87, R87 ;  /* 0x0000005700577308 */ /* 0x000fe20000000800 */
[----:B----4-:R-:W-:-:S07]  /*2810*/  FMUL R81, R8, R81 ;  /* 0x0000005108517220 */ /* 0x010fce0000400000 */
[----:B------:R-:W2:Y:S08]  /*2820*/  MUFU.EX2 R83, R83 ;  /* 0x0000005300537308 */ /* 0x000eb00000000800 */
[----:B------:R-:W3:Y:S08]  /*2830*/  MUFU.EX2 R39, R39 ;  /* 0x0000002700277308 */ /* 0x000ef00000000800 */
[----:B------:R-:W4:Y:S01]  /*2840*/  MUFU.EX2 R84, R84 ;  /* 0x0000005400547308 */ /* 0x000f220000000800 */
[----:B--2---:R-:W-:Y:S01]  /*2850*/  FADD R83, R83, 1 ;  /* 0x3f80000053537421 */ /* 0x004fe20000000000 */
[----:B-1----:R-:W-:Y:S01]  /*2860*/  FMUL R5, R17, -1.4426950216293334961 ;  /* 0xbfb8aa3b11057820 */ /* 0x002fe20000400000 */
[----:B------:R-:W-:Y:S01]  /*2870*/  FMUL R6, R18, -1.4426950216293334961 ;  /* 0xbfb8aa3b12067820 */ /* 0x000fe20000400000 */
[----:B------:R-:W-:Y:S01]  /*2880*/  FMUL R88, R19, -1.4426950216293334961 ;  /* 0xbfb8aa3b13587820 */ /* 0x000fe20000400000 */
[----:B------:R-:W-:-:S03]  /*2890*/  FMUL R7, R20, -1.4426950216293334961 ;  /* 0xbfb8aa3b14077820 */ /* 0x000fc60000400000 */
[----:B------:R-:W1:Y:S01]  /*28a0*/  MUFU.EX2 R4, R89 ;  /* 0x0000005900047308 */ /* 0x000e620000000800 */
[----:B---3--:R-:W-:-:S07]  /*28b0*/  FADD R93, R39, 1 ;  /* 0x3f800000275d7421 */ /* 0x008fce0000000000 */
[----:B------:R-:W2:Y:S01]  /*28c0*/  MUFU.RCP R89, R92 ;  /* 0x0000005c00597308 */ /* 0x000ea20000001000 */
[----:B----4-:R-:W-:-:S07]  /*28d0*/  FADD R39, R84, 1 ;  /* 0x3f80000054277421 */ /* 0x010fce0000000000 */
[----:B------:R-:W-:Y:S01]  /*28e0*/  MUFU.EX2 R5, R5 ;  /* 0x0000000500057308 */ /* 0x000fe20000000800 */
[----:B-1----:R-:W-:-:S07]  /*28f0*/  FADD R4, R4, 1 ;  /* 0x3f80000004047421 */ /* 0x002fce0000000000 */
[----:B------:R-:W-:Y:S01]  /*2900*/  MUFU.EX2 R6, R6 ;  /* 0x0000000600067308 */ /* 0x000fe20000000800 */
[----:B--2---:R-:W-:-:S04]  /*2910*/  FMUL R36, R76, R89 ;  /* 0x000000594c247220 */ /* 0x004fc80000400000 */
[----:B------:R-:W-:Y:S01]  /*2920*/  FMUL R71, R71, R36 ;  /* 0x0000002447477220 */ /* 0x000fe20000400000 */
[----:B------:R-:W-:Y:S01]  /*2930*/  FMUL R36, R22, UR25 ;  /* 0x0000001916247c20 */ /* 0x000fe20008400000 */
[----:B------:R-:W-:Y:S01]  /*2940*/  FMUL R22, R74, R37 ;  /* 0x000000254a167220 */ /* 0x000fe20000400000 */
[----:B------:R-:W1:Y:S01]  /*2950*/  MUFU.RCP R89, R91 ;  /* 0x0000005b00597308 */ /* 0x000e620000001000 */
[----:B------:R-:W-:Y:S01]  /*2960*/  FMUL R37, R23, UR25 ;  /* 0x0000001917257c20 */ /* 0x000fe20008400000 */
[----:B------:R-:W-:-:S03]  /*2970*/  FMUL R92, R36, -1.4426950216293334961 ;  /* 0xbfb8aa3b245c7820 */ /* 0x000fc60000400000 */
[----:B------:R-:W-:-:S03]  /*2980*/  FMUL R74, R37, -1.4426950216293334961 ;  /* 0xbfb8aa3b254a7820 */ /* 0x000fc60000400000 */
[----:B------:R-:W-:Y:S08]  /*2990*/  MUFU.EX2 R85, R85 ;  /* 0x0000005500557308 */ /* 0x000ff00000000800 */
[----:B------:R-:W-:Y:S01]  /*29a0*/  MUFU.RCP R39, R39 ;  /* 0x0000002700277308 */ /* 0x000fe20000001000 */
[----:B-1----:R-:W-:Y:S01]  /*29b0*/  FMUL R38, R82, R89 ;  /* 0x0000005952267220 */ /* 0x002fe20000400000 */
[----:B------:R-:W-:-:S03]  /*29c0*/  FMUL R91, R27, -1.4426950216293334961 ;  /* 0xbfb8aa3b1b5b7820 */ /* 0x000fc60000400000 */
[----:B------:R-:W-:Y:S01]  /*29d0*/  FMUL R23, R73, R38 ;  /* 0x0000002649177220 */ /* 0x000fe20000400000 */
[----:B------:R-:W-:Y:S01]  /*29e0*/  FMUL R38, R24, UR25 ;  /* 0x0000001918267c20 */ /* 0x000fe20008400000 */
[----:B------:R-:W-:Y:S01]  /*29f0*/  FMUL R24, R40, R81 ;  /* 0x0000005128187220 */ /* 0x000fe20000400000 */
[----:B------:R-:W-:Y:S01]  /*2a00*/  FMUL R40, R9, R90 ;  /* 0x0000005a09287220 */ /* 0x000fe20000400000 */
[----:B------:R-:W-:Y:S01]  /*2a10*/  FMUL R73, R25, UR25 ;  /* 0x0000001919497c20 */ /* 0x000fe20008400000 */
[----:B------:R-:W1:Y:S01]  /*2a20*/  MUFU.RCP R81, R93 ;  /* 0x0000005d00517308 */ /* 0x000e620000001000 */
[----:B------:R-:W-:Y:S01]  /*2a30*/  FMUL R90, R26, -1.4426950216293334961 ;  /* 0xbfb8aa3b1a5a7820 */ /* 0x000fe20000400000 */
[----:B------:R-:W-:Y:S01]  /*2a40*/  FMUL R25, R41, R40 ;  /* 0x0000002829197220 */ /* 0x000fe20000400000 */
[----:B------:R-:W-:Y:S01]  /*2a50*/  FADD R40, R87, 1 ;  /* 0x3f80000057287421 */ /* 0x000fe20000000000 */
[----:B------:R-:W-:Y:S01]  /*2a60*/  FMUL R89, R73, -1.4426950216293334961 ;  /* 0xbfb8aa3b49597820 */ /* 0x000fe20000400000 */
[----:B------:R-:W-:-:S03]  /*2a70*/  MOV R87, UR27 ;  /* 0x0000001b00577c02 */ /* 0x000fc60008000f00 */
[----:B------:R-:W2:Y:S08]  /*2a80*/  MUFU.RCP R41, R83 ;  /* 0x0000005300297308 */ /* 0x000eb00000001000 */
[----:B------:R-:W3:Y:S01]  /*2a90*/  MUFU.RCP R40, R40 ;  /* 0x0000002800287308 */ /* 0x000ee20000001000 */
[----:B-1----:R-:W-:-:S04]  /*2aa0*/  FMUL R81, R10, R81 ;  /* 0x000000510a517220 */ /* 0x002fc80000400000 */
[----:B------:R-:W-:Y:S01]  /*2ab0*/  FMUL R42, R42, R81 ;  /* 0x000000512a2a7220 */ /* 0x000fe20000400000 */
[----:B------:R-:W-:Y:S02]  /*2ac0*/  FMUL R81, R12, R39 ;  /* 0x000000270c517220 */ /* 0x000fe40000400000 */
[----:B------:R-:W1:Y:S01]  /*2ad0*/  MUFU.EX2 R86, R86 ;  /* 0x0000005600567308 */ /* 0x000e620000000800 */
[----:B--2---:R-:W-:Y:S01]  /*2ae0*/  FMUL R84, R11, R41 ;  /* 0x000000290b547220 */ /* 0x004fe20000400000 */
[----:B------:R-:W-:Y:S01]  /*2af0*/  FMUL R83, R30, UR25 ;  /* 0x000000191e537c20 */ /* 0x000fe20008400000 */
[----:B------:R-:W-:Y:S01]  /*2b00*/  FMUL R44, R44, R81 ;  /* 0x000000512c2c7220 */ /* 0x000fe20000400000 */
[----:B------:R-:W-:Y:S01]  /*2b10*/  FMUL R81, R28, UR25 ;  /* 0x000000191c517c20 */ /* 0x000fe20008400000 */
[----:B------:R-:W-:Y:S01]  /*2b20*/  FMUL R43, R43, R84 ;  /* 0x000000542b2b7220 */ /* 0x000fe20000400000 */
[----:B------:R-:W-:Y:S01]  /*2b30*/  FADD R84, R85, 1 ;  /* 0x3f80000055547421 */ /* 0x000fe20000000000 */
[----:B------:R-:W-:Y:S01]  /*2b40*/  F2FP.BF16.F32.PACK_AB R11, R11, R10 ;  /* 0x0000000a0b0b723e */ /* 0x000fe200000010ff */
[----:B------:R-:W2:Y:S01]  /*2b50*/  MUFU.EX2 R88, R88 ;  /* 0x0000005800587308 */ /* 0x000ea20000000800 */
[----:B---3--:R-:W-:Y:S01]  /*2b60*/  FMUL R40, R13, R40 ;  /* 0x000000280d287220 */ /* 0x008fe20000400000 */
[----:B------:R-:W-:Y:S01]  /*2b70*/  FMUL R28, R81, -1.4426950216293334961 ;  /* 0xbfb8aa3b511c7820 */ /* 0x000fe20000400000 */
[----:B------:R-:W-:-:S02]  /*2b80*/  F2FP.BF16.F32.PACK_AB R10, R9, R8 ;  /* 0x00000008090a723e */ /* 0x000fc400000010ff */
[----:B------:R-:W-:Y:S01]  /*2b90*/  FMUL R45, R45, R40 ;  /* 0x000000282d2d7220 */ /* 0x000fe20000400000 */
[----:B------:R-:W-:Y:S01]  /*2ba0*/  FADD R40, R5, 1 ;  /* 0x3f80000005287421 */ /* 0x000fe20000000000 */
[----:B------:R-:W-:Y:S01]  /*2bb0*/  FADD R5, R6, 1 ;  /* 0x3f80000006057421 */ /* 0x000fe20000000000 */
[----:B------:R-:W3:Y:S01]  /*2bc0*/  MUFU.RCP R84, R84 ;  /* 0x0000005400547308 */ /* 0x000ee20000001000 */
[----:B------:R-:W4:Y:S01]  /*2bd0*/  S2R R6, SR_TID.X ;  /* 0x0000000000067919 */ /* 0x000f220000002100 */
[----:B-1----:R-:W-:Y:S01]  /*2be0*/  FADD R86, R86, 1 ;  /* 0x3f80000056567421 */ /* 0x002fe20000000000 */
[----:B------:R-:W-:Y:S02]  /*2bf0*/  F2FP.BF16.F32.PACK_AB R43, R43, R42 ;  /* 0x0000002a2b2b723e */ /* 0x000fe400000010ff */
[----:B------:R-:W-:-:S03]  /*2c00*/  F2FP.BF16.F32.PACK_AB R42, R25, R24 ;  /* 0x00000018192a723e */ /* 0x000fc600000010ff */
[----:B------:R-:W1:Y:S01]  /*2c10*/  MUFU.RCP R39, R4 ;  /* 0x0000000400277308 */ /* 0x000e620000001000 */
[----:B--2---:R-:W-:-:S07]  /*2c20*/  FADD R88, R88, 1 ;  /* 0x3f80000058587421 */ /* 0x004fce0000000000 */
[----:B------:R-:W2:Y:S01]  /*2c30*/  MUFU.RCP R40, R40 ;  /* 0x0000002800287308 */ /* 0x000ea20000001000 */
[----:B---3--:R-:W-:-:S04]  /*2c40*/  FMUL R84, R15, R84 ;  /* 0x000000540f547220 */ /* 0x008fc80000400000 */
[----:B------:R-:W-:Y:S01]  /*2c50*/  FMUL R47, R47, R84 ;  /* 0x000000542f2f7220 */ /* 0x000fe20000400000 */
[----:B------:R-:W-:Y:S02]  /*2c60*/  FMUL R84, R29, UR25 ;  /* 0x000000191d547c20 */ /* 0x000fe40008400000 */
[----:B------:R-:W3:Y:S01]  /*2c70*/  MUFU.RCP R5, R5 ;  /* 0x0000000500057308 */ /* 0x000ee20000001000 */
[----:B-1----:R-:W-:-:S04]  /*2c80*/  FMUL R39, R16, R39 ;  /* 0x0000002710277220 */ /* 0x002fc80000400000 */
[----:B------:R-:W-:Y:S01]  /*2c90*/  FMUL R48, R48, R39 ;  /* 0x0000002730307220 */ /* 0x000fe20000400000 */
[----:B------:R-:W-:Y:S02]  /*2ca0*/  FMUL R39, R84, -1.4426950216293334961 ;  /* 0xbfb8aa3b54277820 */ /* 0x000fe40000400000 */
[----:B------:R-:W1:Y:S01]  /*2cb0*/  MUFU.RCP R41, R86 ;  /* 0x0000005600297308 */ /* 0x000e620000001000 */
[----:B--2---:R-:W-:Y:S01]  /*2cc0*/  FMUL R40, R17, R40 ;  /* 0x0000002811287220 */ /* 0x004fe20000400000 */
[----:B----4-:R-:W-:Y:S01]  /*2cd0*/  LEA R85, R6, UR7, 0x6 ;  /* 0x0000000706557c11 */ /* 0x010fe2000f8e30ff */
[----:B------:R-:W-:Y:S02]  /*2ce0*/  FMUL R6, R33, -1.4426950216293334961 ;  /* 0xbfb8aa3b21067820 */ /* 0x000fe40000400000 */
[----:B------:R-:W-:-:S03]  /*2cf0*/  FMUL R49, R49, R40 ;  /* 0x0000002831317220 */ /* 0x000fc60000400000 */
[----:B------:R-:W2:Y:S01]  /*2d00*/  MUFU.RCP R4, R88 ;  /* 0x0000005800047308 */ /* 0x000ea20000001000 */
[----:B---3--:R-:W-:-:S04]  /*2d10*/  FMUL R29, R18, R5 ;  /* 0x00000005121d7220 */ /* 0x008fc80000400000 */
[----:B------:R-:W-:Y:S01]  /*2d20*/  FMUL R40, R50, R29 ;  /* 0x0000001d32287220 */ /* 0x000fe20000400000 */
[----:B------:R-:W-:Y:S01]  /*2d30*/  IADD3 R50, PT, PT, R85, 0x400, RZ ;  /* 0x0000040055327810 */ /* 0x000fe20007ffe0ff */
[----:B------:R-:W-:Y:S01]  /*2d40*/  FMUL R29, R83, -1.4426950216293334961 ;  /* 0xbfb8aa3b531d7820 */ /* 0x000fe20000400000 */
[----:B------:R-:W3:Y:S01]  /*2d50*/  MUFU.EX2 R7, R7 ;  /* 0x0000000700077308 */ /* 0x000ee20000000800 */
[----:B-1----:R-:W-:Y:S01]  /*2d60*/  FMUL R41, R14, R41 ;  /* 0x000000290e297220 */ /* 0x002fe20000400000 */
[----:B------:R-:W-:-:S03]  /*2d70*/  FMUL R86, R31, UR25 ;  /* 0x000000191f567c20 */ /* 0x000fc60008400000 */
[----:B------:R-:W-:Y:S01]  /*2d80*/  FMUL R46, R46, R41 ;  /* 0x000000292e2e7220 */ /* 0x000fe20000400000 */
[----:B------:R-:W-:Y:S02]  /*2d90*/  FMUL R30, R86, -1.4426950216293334961 ;  /* 0xbfb8aa3b561e7820 */ /* 0x000fe40000400000 */
[----:B------:R1:W4:Y:S01]  /*2da0*/  MUFU.EX2 R80, R92 ;  /* 0x0000005c00507308 */ /* 0x0003220000000800 */
[C---:B--2---:R-:W-:Y:S01]  /*2db0*/  FMUL R4, R19.reuse, R4 ;  /* 0x0000000413047220 */ /* 0x044fe20000400000 */
[----:B------:R-:W-:Y:S02]  /*2dc0*/  F2FP.BF16.F32.PACK_AB R19, R19, R18 ;  /* 0x000000121313723e */ /* 0x000fe400000010ff */
[----:B------:R-:W-:Y:S01]  /*2dd0*/  F2FP.BF16.F32.PACK_AB R18, R17, R16 ;  /* 0x000000101112723e */ /* 0x000fe200000010ff */
[----:B------:R-:W-:Y:S01]  /*2de0*/  FMUL R41, R51, R4 ;  /* 0x0000000433297220 */ /* 0x000fe20000400000 */
[----:B------:R-:W-:Y:S01]  /*2df0*/  FMUL R4, R32, -1.4426950216293334961 ;  /* 0xbfb8aa3b20047820 */ /* 0x000fe20000400000 */
[----:B------:R-:W-:Y:S01]  /*2e00*/  F2FP.BF16.F32.PACK_AB R17, R15, R14 ;  /* 0x0000000e0f11723e */ /* 0x000fe200000010ff */
[----:B------:R2:W-:Y:S01]  /*2e10*/  MUFU.EX2 R5, R39 ;  /* 0x0000002700057308 */ /* 0x0005e20000000800 */
[----:B---3--:R-:W-:Y:S01]  /*2e20*/  FADD R31, R7, 1 ;  /* 0x3f800000071f7421 */ /* 0x008fe20000000000 */
[----:B------:R-:W-:-:S02]  /*2e30*/  IADD3 R7, PT, PT, R85, 0x420, RZ ;  /* 0x0000042055077810 */ /* 0x000fc40007ffe0ff */
[----:B------:R-:W-:-:S04]  /*2e40*/  F2FP.BF16.F32.PACK_AB R16, R13, R12 ;  /* 0x0000000c0d10723e */ /* 0x000fc800000010ff */
[----:B------:R-:W3:Y:S01]  /*2e50*/  MUFU.EX2 R78, R78 ;  /* 0x0000004e004e7308 */ /* 0x000ee20000000800 */
[----:B-1----:R-:W-:Y:S01]  /*2e60*/  FMUL R92, R38, -1.4426950216293334961 ;  /* 0xbfb8aa3b265c7820 */ /* 0x002fe20000400000 */
[----:B----4-:R-:W-:Y:S01]  /*2e70*/  FADD R93, R80, 1 ;  /* 0x3f800000505d7421 */ /* 0x010fe20000000000 */
[----:B------:R-:W-:-:S05]  /*2e80*/  IADD3 R80, PT, PT, R85, 0x430, RZ ;  /* 0x0000043055507810 */ /* 0x000fca0007ffe0ff */
[----:B------:R-:W-:Y:S01]  /*2e90*/  MUFU.EX2 R92, R92 ;  /* 0x0000005c005c7308 */ /* 0x000fe20000000800 */
[----:B--2---:R-:W-:-:S04]  /*2ea0*/  SHF.R.U32.HI R39, RZ, 0x3, R50 ;  /* 0x00000003ff277819 */ /* 0x004fc80000011632 */
[----:B------:R-:W-:Y:S02]  /*2eb0*/  LOP3.LUT R39, R50, 0x30, R39, 0x78, !PT ;  /* 0x0000003032277812 */ /* 0x000fe400078e7827 */
[----:B------:R-:W-:Y:S01]  /*2ec0*/  IADD3 R50, PT, PT, R85, 0x410, RZ ;  /* 0x0000041055327810 */ /* 0x000fe20007ffe0ff */
[----:B------:R-:W1:Y:S01]  /*2ed0*/  MUFU.EX2 R74, R74 ;  /* 0x0000004a004a7308 */ /* 0x000e620000000800 */
[----:B---3--:R-:W-:Y:S02]  /*2ee0*/  FADD R78, R78, 1 ;  /* 0x3f8000004e4e7421 */ /* 0x008fe40000000000 */
[----:B------:R-:W-:-:S04]  /*2ef0*/  SHF.R.U32.HI R51, RZ, 0x3, R50 ;  /* 0x00000003ff337819 */ /* 0x000fc80000011632 */
[----:B------:R-:W-:Y:S01]  /*2f00*/  LOP3.LUT R51, R50, 0x30, R51, 0x78, !PT ;  /* 0x0000003032337812 */ /* 0x000fe200078e7833 */
[----:B------:R-:W2:Y:S01]  /*2f10*/  MUFU.EX2 R89, R89 ;  /* 0x0000005900597308 */ /* 0x000ea20000000800 */
[----:B------:R-:W-:Y:S02]  /*2f20*/  SHF.R.U32.HI R50, RZ, 0x3, R7 ;  /* 0x00000003ff327819 */ /* 0x000fe40000011607 */
[----:B------:R-:W-:Y:S02]  /*2f30*/  LEA R51, R87, R51, 0xd ;  /* 0x0000003357337211 */ /* 0x000fe400078e68ff */
[----:B------:R-:W-:Y:S02]  /*2f40*/  LOP3.LUT R50, R7, 0x30, R50, 0x78, !PT ;  /* 0x0000003007327812 */ /* 0x000fe400078e7832 */
[----:B------:R-:W-:Y:S01]  /*2f50*/  SHF.R.U32.HI R7, RZ, 0x3, R80 ;  /* 0x00000003ff077819 */ /* 0x000fe20000011650 */
[----:B------:R-:W3:Y:S01]  /*2f60*/  MUFU.RCP R31, R31 ;  /* 0x0000001f001f7308 */ /* 0x000ee20000001000 */
[----:B-1----:R-:W-:Y:S01]  /*2f70*/  FADD R88, R74, 1 ;  /* 0x3f8000004a587421 */ /* 0x002fe20000000000 */
[----:B------:R-:W-:-:S02]  /*2f80*/  LEA R74, R87, R39, 0xd ;  /* 0x00000027574a7211 */ /* 0x000fc400078e68ff */
[----:B------:R-:W-:Y:S01]  /*2f90*/  LOP3.LUT R80, R80, 0x30, R7, 0x78, !PT ;  /* 0x0000003050507812 */ /* 0x000fe200078e7807 */
[----:B------:R-:W-:Y:S01]  /*2fa0*/  FADD R7, R92, 1 ;  /* 0x3f8000005c077421 */ /* 0x000fe20000000000 */
[C---:B------:R-:W-:Y:S02]  /*2fb0*/  LEA R50, R87.reuse, R50, 0xd ;  /* 0x0000003257327211 */ /* 0x040fe400078e68ff */
[----:B------:R-:W1:Y:S01]  /*2fc0*/  MUFU.RCP R78, R78 ;  /* 0x0000004e004e7308 */ /* 0x000e620000001000 */
[----:B------:R-:W-:Y:S01]  /*2fd0*/  LEA R39, R87, R80, 0xd ;  /* 0x0000005057277211 */ /* 0x000fe200078e68ff */
[----:B--2---:R-:W-:-:S06]  /*2fe0*/  FADD R80, R89, 1 ;  /* 0x3f80000059507421 */ /* 0x004fcc0000000000 */
[----:B------:R-:W2:Y:S01]  /*2ff0*/  MUFU.RCP R7, R7 ;  /* 0x0000000700077308 */ /* 0x000ea20000001000 */
[----:B---3--:R-:W-:-:S04]  /*3000*/  FMUL R31, R20, R31 ;  /* 0x0000001f141f7220 */ /* 0x008fc80000400000 */
[----:B------:R-:W-:-:S03]  /*3010*/  FMUL R52, R52, R31 ;  /* 0x0000001f34347220 */ /* 0x000fc60000400000 */
[----:B------:R-:W3:Y:S01]  /*3020*/  MUFU.EX2 R30, R30 ;  /* 0x0000001e001e7308 */ /* 0x000ee20000000800 */
[----:B-1----:R-:W-:-:S04]  /*3030*/  FMUL R78, R21, R78 ;  /* 0x0000004e154e7220 */ /* 0x002fc80000400000 */
[----:B------:R-:W-:-:S03]  /*3040*/  FMUL R53, R53, R78 ;  /* 0x0000004e35357220 */ /* 0x000fc60000400000 */
[----:B------:R-:W1:Y:S01]  /*3050*/  MUFU.EX2 R90, R90 ;  /* 0x0000005a005a7308 */ /* 0x000e620000000800 */
[----:B--2---:R-:W-:-:S04]  /*3060*/  FMUL R7, R38, R7 ;  /* 0x0000000726077220 */ /* 0x004fc80000400000 */
[----:B------:R-:W-:-:S03]  /*3070*/  FMUL R56, R56, R7 ;  /* 0x0000000738387220 */ /* 0x000fc60000400000 */
[----:B------:R-:W2:Y:S01]  /*3080*/  MUFU.EX2 R91, R91 ;  /* 0x0000005b005b7308 */ /* 0x000ea20000000800 */
[----:B---3--:R-:W-:Y:S01]  /*3090*/  FADD R7, R30, 1 ;  /* 0x3f8000001e077421 */ /* 0x008fe20000000000 */
[----:B------:R-:W-:-:S06]  /*30a0*/  FMUL R30, R34, -1.4426950216293334961 ;  /* 0xbfb8aa3b221e7820 */ /* 0x000fcc0000400000 */
[----:B------:R-:W3:Y:S01]  /*30b0*/  MUFU.RCP R88, R88 ;  /* 0x0000005800587308 */ /* 0x000ee20000001000 */
[----:B-1----:R-:W-:-:S07]  /*30c0*/  FADD R31, R90, 1 ;  /* 0x3f8000005a1f7421 */ /* 0x002fce0000000000 */
[----:B------:R-:W1:Y:S01]  /*30d0*/  MUFU.EX2 R28, R28 ;  /* 0x0000001c001c7308 */ /* 0x000e620000000800 */
[----:B--2---:R-:W-:-:S07]  /*30e0*/  FADD R78, R91, 1 ;  /* 0x3f8000005b4e7421 */ /* 0x004fce0000000000 */
[----:B------:R-:W2:Y:S01]  /*30f0*/  MUFU.EX2 R29, R29 ;  /* 0x0000001d001d7308 */ /* 0x000ea20000000800 */
[----:B---3--:R-:W-:-:S04]  /*3100*/  FMUL R88, R37, R88 ;  /* 0x0000005825587220 */ /* 0x008fc80000400000 */
[----:B------:R-:W-:-:S03]  /*3110*/  FMUL R55, R55, R88 ;  /* 0x0000005837377220 */ /* 0x000fc60000400000 */
[----:B------:R-:W3:Y:S01]  /*3120*/  MUFU.RCP R80, R80 ;  /* 0x0000005000507308 */ /* 0x000ee20000001000 */
[----:B-1----:R-:W-:-:S07]  /*3130*/  FADD R28, R28, 1 ;  /* 0x3f8000001c1c7421 */ /* 0x002fce0000000000 */
[----:B------:R-:W1:Y:S01]  /*3140*/  MUFU.RCP R7, R7 ;  /* 0x0000000700077308 */ /* 0x000e620000001000 */
[----:B--2---:R-:W-:Y:S01]  /*3150*/  FADD R88, R29, 1 ;  /* 0x3f8000001d587421 */ /* 0x004fe20000000000 */
[----:B------:R-:W-:Y:S01]  /*3160*/  FADD R29, R5, 1 ;  /* 0x3f800000051d7421 */ /* 0x000fe20000000000 */
[----:B------:R-:W-:-:S05]  /*3170*/  FMUL R5, R63, UR25 ;  /* 0x000000193f057c20 */ /* 0x000fca0008400000 */
[----:B------:R-:W2:Y:S01]  /*3180*/  MUFU.RCP R31, R31 ;  /* 0x0000001f001f7308 */ /* 0x000ea20000001000 */
[----:B---3--:R-:W-:-:S04]  /*3190*/  FMUL R80, R73, R80 ;  /* 0x0000005049507220 */ /* 0x008fc80000400000 */
[----:B------:R-:W-:Y:S01]  /*31a0*/  FMUL R57, R57, R80 ;  /* 0x0000005039397220 */ /* 0x000fe20000400000 */
[----:B------:R-:W-:Y:S02]  /*31b0*/  FMUL R80, R62, UR25 ;  /* 0x000000193e507c20 */ /* 0x000fe40008400000 */
[----:B------:R-:W3:Y:S01]  /*31c0*/  MUFU.RCP R78, R78 ;  /* 0x0000004e004e7308 */ /* 0x000ee20000001000 */
[----:B-1----:R-:W-:Y:S01]  /*31d0*/  FMUL R62, R86, R7 ;  /* 0x00000007563e7220 */ /* 0x002fe20000400000 */
[----:B------:R-:W-:-:S03]  /*31e0*/  FMUL R7, R35, -1.4426950216293334961 ;  /* 0xbfb8aa3b23077820 */ /* 0x000fc60000400000 */
[C---:B------:R-:W-:Y:S01]  /*31f0*/  FMUL R62, R5.reuse, R62 ;  /* 0x0000003e053e7220 */ /* 0x040fe20000400000 */
[----:B------:R-:W-:Y:S02]  /*3200*/  F2FP.BF16.F32.PACK_AB R5, R5, R80 ;  /* 0x000000500505723e */ /* 0x000fe400000010ff */
[----:B------:R-:W1:Y:S01]  /*3210*/  MUFU.RCP R28, R28 ;  /* 0x0000001c001c7308 */ /* 0x000e620000001000 */
[----:B--2---:R-:W-:-:S04]  /*3220*/  FMUL R31, R26, R31 ;  /* 0x0000001f1a1f7220 */ /* 0x004fc80000400000 */
[----:B------:R-:W-:Y:S01]  /*3230*/  FMUL R58, R58, R31 ;  /* 0x0000001f3a3a7220 */ /* 0x000fe20000400000 */
[----:B------:R-:W-:Y:S02]  /*3240*/  FMUL R31, R61, UR25 ;  /* 0x000000193d1f7c20 */ /* 0x000fe40008400000 */
[----:B------:R-:W2:Y:S01]  /*3250*/  MUFU.RCP R29, R29 ;  /* 0x0000001d001d7308 */ /* 0x000ea20000001000 */
[----:B---3--:R-:W-:-:S04]  /*3260*/  FMUL R78, R27, R78 ;  /* 0x0000004e1b4e7220 */ /* 0x008fc80000400000 */
[----:B------:R-:W-:Y:S01]  /*3270*/  FMUL R59, R59, R78 ;  /* 0x0000004e3b3b7220 */ /* 0x000fe20000400000 */
[----:B------:R-:W-:Y:S02]  /*3280*/  FMUL R78, R60, UR25 ;  /* 0x000000193c4e7c20 */ /* 0x000fe40008400000 */
[----:B------:R-:W3:Y:S01]  /*3290*/  MUFU.EX2 R4, R4 ;  /* 0x0000000400047308 */ /* 0x000ee20000000800 */
[----:B-1----:R-:W-:Y:S01]  /*32a0*/  FMUL R61, R81, R28 ;  /* 0x0000001c513d7220 */ /* 0x002fe20000400000 */
[C---:B------:R-:W-:Y:S02]  /*32b0*/  LEA R28, R77.reuse, R69, 0xe ;  /* 0x000000454d1c7211 */ /* 0x040fe400078e70ff */
[----:B------:R-:W-:Y:S01]  /*32c0*/  LEA R77, R77, R68, 0xe ;  /* 0x000000444d4d7211 */ /* 0x000fe200078e70ff */
[----:B------:R-:W-:-:S03]  /*32d0*/  FMUL R61, R78, R61 ;  /* 0x0000003d4e3d7220 */ /* 0x000fc60000400000 */
[----:B------:R-:W1:Y:S01]  /*32e0*/  MUFU.EX2 R30, R30 ;  /* 0x0000001e001e7308 */ /* 0x000e620000000800 */
[----:B--2---:R-:W-:-:S04]  /*32f0*/  FMUL R60, R84, R29 ;  /* 0x0000001d543c7220 */ /* 0x004fc80000400000 */
[----:B------:R-:W-:-:S03]  /*3300*/  FMUL R60, R31, R60 ;  /* 0x0000003c1f3c7220 */ /* 0x000fc60000400000 */
[----:B------:R-:W2:Y:S01]  /*3310*/  MUFU.EX2 R7, R7 ;  /* 0x0000000700077308 */ /* 0x000ea20000000800 */
[----:B---3--:R-:W-:Y:S01]  /*3320*/  FADD R29, R4, 1 ;  /* 0x3f800000041d7421 */ /* 0x008fe20000000000 */
[----:B------:R-:W-:Y:S02]  /*3330*/  F2FP.BF16.F32.PACK_AB R4, R31, R78 ;  /* 0x0000004e1f04723e */ /* 0x000fe400000010ff */
[----:B------:R-:W-:Y:S02]  /*3340*/  IADD3 R78, PT, PT, R28, 0x60, RZ ;  /* 0x000000601c4e7810 */ /* 0x000fe40007ffe0ff */
[----:B------:R-:W-:Y:S02]  /*3350*/  F2FP.BF16.F32.PACK_AB R12, R60, R61 ;  /* 0x0000003d3c0c723e */ /* 0x000fe400000010ff */
[----:B------:R-:W3:Y:S01]  /*3360*/  MUFU.EX2 R6, R6 ;  /* 0x0000000600067308 */ /* 0x000ee20000000800 */
[----:B------:R-:W-:Y:S01]  /*3370*/  SHF.R.U32.HI R9, RZ, 0x3, R78 ;  /* 0x00000003ff097819 */ /* 0x000fe2000001164e */
[----:B-1----:R-:W-:Y:S01]  /*3380*/  FADD R31, R30, 1 ;  /* 0x3f8000001e1f7421 */ /* 0x002fe20000000000 */
[----:B------:R-:W-:-:S02]  /*3390*/  FMUL R30, R66, UR25 ;  /* 0x00000019421e7c20 */ /* 0x000fc40008400000 */
[----:B------:R-:W-:Y:S02]  /*33a0*/  LOP3.LUT R78, R78, 0x70, R9, 0x78, !PT ;  /* 0x000000704e4e7812 */ /* 0x000fe400078e7809 */
[----:B------:R-:W-:Y:S01]  /*33b0*/  F2FP.BF16.F32.PACK_AB R9, R82, R79 ;  /* 0x0000004f5209723e */ /* 0x000fe200000010ff */
[----:B------:R-:W1:Y:S01]  /*33c0*/  MUFU.RCP R85, R93 ;  /* 0x0000005d00557308 */ /* 0x000e620000001000 */
[----:B--2---:R-:W-:Y:S01]  /*33d0*/  FADD R82, R7, 1 ;  /* 0x3f80000007527421 */ /* 0x004fe20000000000 */
[----:B------:R-:W-:-:S06]  /*33e0*/  F2FP.BF16.F32.PACK_AB R7, R67, R30 ;  /* 0x0000001e4307723e */ /* 0x000fcc00000010ff */
[----:B------:R-:W2:Y:S01]  /*33f0*/  MUFU.RCP R88, R88 ;  /* 0x0000005800587308 */ /* 0x000ea20000001000 */
[----:B---3--:R-:W-:-:S07]  /*3400*/  FADD R6, R6, 1 ;  /* 0x3f80000006067421 */ /* 0x008fce0000000000 */
[----:B------:R-:W3:Y:S01]  /*3410*/  MUFU.RCP R29, R29 ;  /* 0x0000001d001d7308 */ /* 0x000ee20000001000 */
[----:B-1----:R-:W-:-:S04]  /*3420*/  FMUL R85, R36, R85 ;  /* 0x0000005524557220 */ /* 0x002fc80000400000 */
[----:B------:R-:W-:Y:S01]  /*3430*/  FMUL R54, R54, R85 ;  /* 0x0000005536367220 */ /* 0x000fe20000400000 */
[----:B------:R-:W-:Y:S02]  /*3440*/  IADD3 R85, PT, PT, R28, 0x40, RZ ;  /* 0x000000401c557810 */ /* 0x000fe40007ffe0ff */
[----:B------:R-:W1:Y:S01]  /*3450*/  MUFU.RCP R31, R31 ;  /* 0x0000001f001f7308 */ /* 0x000e620000001000 */
[----:B--2---:R-:W-:Y:S01]  /*3460*/  FMUL R63, R83, R88 ;  /* 0x00000058533f7220 */ /* 0x004fe20000400000 */
[----:B------:R-:W-:-:S03]  /*3470*/  SHF.R.U32.HI R8, RZ, 0x3, R85 ;  /* 0x00000003ff087819 */ /* 0x000fc60000011655 */
[----:B------:R-:W-:Y:S01]  /*3480*/  FMUL R63, R80, R63 ;  /* 0x0000003f503f7220 */ /* 0x000fe20000400000 */
[C---:B------:R-:W-:Y:S02]  /*3490*/  IADD3 R80, PT, PT, R28.reuse, 0x50, RZ ;  /* 0x000000501c507810 */ /* 0x040fe40007ffe0ff */
[----:B------:R-:W2:Y:S01]  /*34a0*/  MUFU.RCP R82, R82 ;  /* 0x0000005200527308 */ /* 0x000ea20000001000 */
[----:B------:R-:W-:Y:S01]  /*34b0*/  IADD3 R28, PT, PT, R28, 0x70, RZ ;  /* 0x000000701c1c7810 */ /* 0x000fe20007ffe0ff */
[----:B---3--:R-:W-:Y:S01]  /*34c0*/  FMUL R29, R32, R29 ;  /* 0x0000001d201d7220 */ /* 0x008fe20000400000 */
[----:B------:R-:W-:Y:S02]  /*34d0*/  LOP3.LUT R85, R85, 0x70, R8, 0x78, !PT ;  /* 0x0000007055557812 */ /* 0x000fe400078e7808 */
[----:B------:R-:W-:Y:S02]  /*34e0*/  F2FP.BF16.F32.PACK_AB R8, R76, R75 ;  /* 0x0000004b4c08723e */ /* 0x000fe400000010ff */
[----:B------:R-:W-:Y:S01]  /*34f0*/  SHF.R.U32.HI R75, RZ, 0x3, R28 ;  /* 0x00000003ff4b7819 */ /* 0x000fe2000001161c */
[----:B------:R-:W3:Y:S01]  /*3500*/  MUFU.RCP R66, R6 ;  /* 0x0000000600427308 */ /* 0x000ee20000001000 */
[----:B------:R-:W-:Y:S01]  /*3510*/  SHF.R.U32.HI R87, RZ, 0x3, R80 ;  /* 0x00000003ff577819 */ /* 0x000fe20000011650 */
[----:B-1----:R-:W-:Y:S01]  /*3520*/  FMUL R31, R34, R31 ;  /* 0x0000001f221f7220 */ /* 0x002fe20000400000 */
[----:B------:R-:W-:-:S02]  /*3530*/  LOP3.LUT R76, R28, 0x70, R75, 0x78, !PT ;  /* 0x000000701c4c7812 */ /* 0x000fc400078e784b */
[----:B------:R-:W-:Y:S01]  /*3540*/  LOP3.LUT R80, R80, 0x70, R87, 0x78, !PT ;  /* 0x0000007050507812 */ /* 0x000fe200078e7857 */
[----:B------:R-:W-:Y:S01]  /*3550*/  FMUL R75, R30, R31 ;  /* 0x0000001f1e4b7220 */ /* 0x000fe20000400000 */
[----:B------:R-:W-:Y:S01]  /*3560*/  F2FP.BF16.F32.PACK_AB R31, R27, R26 ;  /* 0x0000001a1b1f723e */ /* 0x000fe200000010ff */
[C---:B--2---:R-:W-:Y:S01]  /*3570*/  FMUL R82, R35.reuse, R82 ;  /* 0x0000005223527220 */ /* 0x044fe20000400000 */
[----:B------:R-:W-:Y:S02]  /*3580*/  F2FP.BF16.F32.PACK_AB R35, R35, R34 ;  /* 0x000000222323723e */ /* 0x000fe400000010ff */
[----:B------:R-:W-:Y:S01]  /*3590*/  F2FP.BF16.F32.PACK_AB R30, R73, R38 ;  /* 0x00000026491e723e */ /* 0x000fe200000010ff */
[----:B------:R-:W-:Y:S01]  /*35a0*/  FMUL R82, R67, R82 ;  /* 0x0000005243527220 */ /* 0x000fe20000400000 */
[----:B------:R-:W-:Y:S02]  /*35b0*/  F2FP.BF16.F32.PACK_AB R28, R21, R20 ;  /* 0x00000014151c723e */ /* 0x000fe400000010ff */
[C---:B------:R-:W-:Y:S01]  /*35c0*/  F2FP.BF16.F32.PACK_AB R34, R33.reuse, R32 ;  /* 0x000000202122723e */ /* 0x040fe200000010ff */
[----:B---3--:R-:W-:Y:S01]  /*35d0*/  FMUL R66, R33, R66 ;  /* 0x0000004221427220 */ /* 0x008fe20000400000 */
[----:B------:R-:W-:Y:S01]  /*35e0*/  F2FP.BF16.F32.PACK_AB R6, R65, R64 ;  /* 0x000000404106723e */ /* 0x000fe200000010ff */
[----:B------:R-:W-:Y:S01]  /*35f0*/  FMUL R64, R64, R29 ;  /* 0x0000001d40407220 */ /* 0x000fe20000400000 */
[----:B------:R-:W-:Y:S01]  /*3600*/  F2FP.BF16.F32.PACK_AB R29, R37, R36 ;  /* 0x00000024251d723e */ /* 0x000fe200000010ff */
[----:B------:R-:W-:Y:S01]  /*3610*/  FMUL R65, R65, R66 ;  /* 0x0000004241417220 */ /* 0x000fe20000400000 */
[----:B------:R-:W-:Y:S01]  /*3620*/  F2FP.BF16.F32.PACK_AB R33, R86, R83 ;  /* 0x000000535621723e */ /* 0x000fe200000010ff */
[----:B------:R1:W-:Y:S01]  /*3630*/  STS.128 [R77], R4 ;  /* 0x000000044d007388 */ /* 0x0003e20000000c00 */
[----:B------:R-:W-:-:S02]  /*3640*/  F2FP.BF16.F32.PACK_AB R32, R84, R81 ;  /* 0x000000515420723e */ /* 0x000fc400000010ff */
[----:B------:R-:W-:Y:S01]  /*3650*/  F2FP.BF16.F32.PACK_AB R15, R82, R75 ;  /* 0x0000004b520f723e */ /* 0x000fe200000010ff */
[----:B------:R2:W-:Y:S01]  /*3660*/  STS.128 [R85], R8 ;  /* 0x0000000855007388 */ /* 0x0005e20000000c00 */
[----:B------:R-:W-:Y:S02]  /*3670*/  F2FP.BF16.F32.PACK_AB R14, R65, R64 ;  /* 0x00000040410e723e */ /* 0x000fe400000010ff */
[----:B------:R-:W-:Y:S01]  /*3680*/  F2FP.BF16.F32.PACK_AB R13, R62, R63 ;  /* 0x0000003f3e0d723e */ /* 0x000fe200000010ff */
[----:B------:R3:W-:Y:S04]  /*3690*/  STS.128 [R80], R16 ;  /* 0x0000001050007388 */ /* 0x0007e80000000c00 */
[----:B------:R3:W-:Y:S04]  /*36a0*/  STS.128 [R78], R28 ;  /* 0x0000001c4e007388 */ /* 0x0007e80000000c00 */
[----:B------:R3:W-:Y:S01]  /*36b0*/  STS.128 [R76], R32 ;  /* 0x000000204c007388 */ /* 0x0007e20000000c00 */
[----:B------:R4:W-:Y:S06]  /*36c0*/  MEMBAR.ALL.CTA ;  /* 0x0000000000007992 */ /* 0x0009ec0000008000 */
[----:B----4-:R-:W4:Y:S01]  /*36d0*/  FENCE.VIEW.ASYNC.S ;  /* 0x00000000000073c6 */ /* 0x010f220000000000 */
[----:B-1----:R-:W-:-:S02]  /*36e0*/  F2FP.BF16.F32.PACK_AB R7, R41, R40 ;  /* 0x000000282907723e */ /* 0x002fc400000010ff */
[----:B------:R-:W-:Y:S02]  /*36f0*/  F2FP.BF16.F32.PACK_AB R6, R49, R48 ;  /* 0x000000303106723e */ /* 0x000fe400000010ff */
[----:B--2---:R-:W-:Y:S02]  /*3700*/  F2FP.BF16.F32.PACK_AB R11, R59, R58 ;  /* 0x0000003a3b0b723e */ /* 0x004fe400000010ff */
[----:B------:R-:W-:Y:S02]  /*3710*/  F2FP.BF16.F32.PACK_AB R10, R57, R56 ;  /* 0x00000038390a723e */ /* 0x000fe400000010ff */
[----:B------:R-:W-:Y:S02]  /*3720*/  F2FP.BF16.F32.PACK_AB R9, R55, R54 ;  /* 0x000000363709723e */ /* 0x000fe400000010ff */
[----:B------:R-:W-:Y:S02]  /*3730*/  F2FP.BF16.F32.PACK_AB R8, R53, R52 ;  /* 0x000000343508723e */ /* 0x000fe400000010ff */
[----:B------:R-:W-:-:S02]  /*3740*/  F2FP.BF16.F32.PACK_AB R5, R47, R46 ;  /* 0x0000002e2f05723e */ /* 0x000fc400000010ff */
[----:B------:R-:W-:Y:S02]  /*3750*/  F2FP.BF16.F32.PACK_AB R4, R45, R44 ;  /* 0x0000002c2d04723e */ /* 0x000fe400000010ff */
[----:B------:R-:W-:Y:S02]  /*3760*/  F2FP.BF16.F32.PACK_AB R41, R23, R22 ;  /* 0x000000161729723e */ /* 0x000fe400000010ff */
[----:B------:R-:W-:Y:S01]  /*3770*/  F2FP.BF16.F32.PACK_AB R40, R71, R72 ;  /* 0x000000484728723e */ /* 0x000fe200000010ff */
[----:B----4-:R-:W-:Y:S06]  /*3780*/  BAR.SYNC.DEFER_BLOCKING 0x1, 0x80 ;  /* 0x0042000000007b1d */ /* 0x010fec0000010000 */
[----:B---3--:R-:W-:Y:S05]  /*3790*/  BRA.U !UP4, `(.L_x_24) ;  /* 0x000000010c187547 */ /* 0x008fea000b800000 */
[----:B------:R-:W-:Y:S02]  /*37a0*/  ULEA UR4, UR32, UR20, 0xd ;  /* 0x0000001420047291 */ /* 0x000fe4000f8e68ff */
[----:B------:R-:W-:Y:S02]  /*37b0*/  ULEA UR5, UR26, UR5, 0x7 ;  /* 0x000000051a057291 */ /* 0x000fe4000f8e38ff */
[----:B------:R-:W-:-:S09]  /*37c0*/  UIADD3 UR4, UPT, UPT, UR4, 0x4400, URZ ;  /* 0x0000440004047890 */ /* 0x000fd2000fffe0ff */
[----:B------:R1:W-:Y:S01]  /*37d0*/  UTMASTG.2D [UR4], [UR30], desc[URZ] ;  /* 0x0000ff041e0073b5 */ /* 0x0003e20008009000 */
[----:B------:R0:W-:Y:S01]  /*37e0*/  UTMACMDFLUSH ;  /* 0x00000000000079b7 */ /* 0x0001e20000000000 */
[----:B-1----:R-:W-:-:S04]  /*37f0*/  DEPBAR.LE SB0, 0x3 ;  /* 0x000080c00000791a */ /* 0x002fc80000000000 */
.L_x_24:
[----:B------:R-:W-:Y:S01]  /*3800*/  BAR.SYNC.DEFER_BLOCKING 0x1, 0x80 ;  /* 0x0042000000007b1d */ /* 0x000fe20000010000 */
[----:B------:R-:W-:-:S05]  /*3810*/  UPLOP3.LUT UP0, UPT, UPT, UPT, UP1, 0x80, 0x8 ;  /* 0x000000000008789c */ /* 0x000fca0003f0f010 */
[----:B------:R1:W-:Y:S04]  /*3820*/  STS.128 [R74], R40 ;  /* 0x000000284a007388 */ /* 0x0003e80000000c00 */
[----:B------:R1:W-:Y:S04]  /*3830*/  STS.128 [R51], R4 ;  /* 0x0000000433007388 */ /* 0x0003e80000000c00 */
[----:B------:R1:W-:Y:S04]  /*3840*/  STS.128 [R50], R8 ;  /* 0x0000000832007388 */ /* 0x0003e80000000c00 */
[----:B------:R1:W-:Y:S01]  /*3850*/  STS.128 [R39], R12 ;  /* 0x0000000c27007388 */ /* 0x0003e20000000c00 */
[----:B------:R2:W-:Y:S06]  /*3860*/  MEMBAR.ALL.CTA ;  /* 0x0000000000007992 */ /* 0x0005ec0000008000 */
[----:B--2---:R-:W2:Y:S02]  /*3870*/  FENCE.VIEW.ASYNC.S ;  /* 0x00000000000073c6 */ /* 0x004ea40000000000 */
[----:B--2---:R-:W-:Y:S06]  /*3880*/  BAR.SYNC.DEFER_BLOCKING 0x1, 0x80 ;  /* 0x0042000000007b1d */ /* 0x004fec0000010000 */
[----:B------:R-:W-:Y:S05]  /*3890*/  BRA.U !UP4, `(.L_x_25) ;  /* 0x000000010c207547 */ /* 0x000fea000b800000 */
[----:B------:R-:W-:Y:S02]  /*38a0*/  USHF.L.U32 UR27, UR27, 0xc, URZ ;  /* 0x0000000c1b1b7899 */ /* 0x000fe400080006ff */
[----:B------:R-:W-:Y:S02]  /*38b0*/  ULEA UR5, UR26, UR32, 0x2 ;  /* 0x000000201a057291 */ /* 0x000fe4000f8e10ff */
[----:B------:R-:W-:Y:S02]  /*38c0*/  UIADD3 UR4, UPT, UPT, UR7, UR27, UR27 ;  /* 0x0000001b07047290 */ /* 0x000fe4000fffe01b */
[----:B------:R-:W-:Y:S02]  /*38d0*/  USHF.L.U32 UR5, UR5, 0x4, URZ ;  /* 0x0000000405057899 */ /* 0x000fe400080006ff */
[----:B------:R-:W-:-:S09]  /*38e0*/  UIADD3 UR4, UPT, UPT, UR4, 0x400, URZ ;  /* 0x0000040004047890 */ /* 0x000fd2000fffe0ff */
[----:B------:R2:W-:Y:S01]  /*38f0*/  UTMASTG.2D [UR4], [UR28], desc[URZ] ;  /* 0x0000ff041c0073b5 */ /* 0x0005e20008009000 */
[----:B------:R0:W-:Y:S01]  /*3900*/  UTMACMDFLUSH ;  /* 0x00000000000079b7 */ /* 0x0001e20000000000 */
[----:B--2---:R-:W-:-:S04]  /*3910*/  DEPBAR.LE SB0, 0x1 ;  /* 0x000080400000791a */ /* 0x004fc80000000000 */
.L_x_25:
[----:B------:R-:W-:Y:S01]  /*3920*/  BAR.SYNC.DEFER_BLOCKING 0x1, 0x80 ;  /* 0x0042000000007b1d */ /* 0x000fe20000010000 */
[----:B------:R-:W-:-:S05]  /*3930*/  UPLOP3.LUT UP1, UPT, UPT, UPT, UPT, 0x40, 0x4 ;  /* 0x000000000004789c */ /* 0x000fca0003f2e870 */
[----:B------:R-:W-:Y:S01]  /*3940*/  UMOV UR32, 0x2 ;  /* 0x0000000200207882 */ /* 0x000fe20000000000 */
[----:B------:R-:W-:Y:S05]  /*3950*/  BRA.U UP0, `(.L_x_26) ;  /* 0xffffffe500d47547 */ /* 0x000fea000b83ffff */
[----:B------:R-:W2:Y:S01]  /*3960*/  LDCU UR20, c[0x0][0x370] ;  /* 0x00006e00ff1477ac */ /* 0x000ea20008000800 */
[----:B------:R-:W2:Y:S01]  /*3970*/  LDCU UR17, c[0x0][0x374] ;  /* 0x00006e80ff1177ac */ /* 0x000ea20008000800 */
[----:B------:R-:W3:Y:S01]  /*3980*/  LDCU UR6, c[0x0][0x378] ;  /* 0x00006f00ff0677ac */ /* 0x000ee20008000800 */
[----:B------:R-:W4:Y:S01]  /*3990*/  LDCU.64 UR4, c[0x0][0x6c0] ;  /* 0x0000d800ff0477ac */ /* 0x000f220008000a00 */
[----:B------:R-:W-:Y:S01]  /*39a0*/  ELECT P0, URZ, PT ;  /* 0x0000000000ff782f */ /* 0x000fe20003800000 */
[----:B------:R-:W-:Y:S02]  /*39b0*/  ULEA UR7, UR10, UR7, 0x3 ;  /* 0x000000070a077291 */ /* 0x000fe4000f8e18ff */
[----:B------:R-:W-:Y:S02]  /*39c0*/  UIADD3 UR10, UPT, UPT, UR10, 0x1, URZ ;  /* 0x000000010a0a7890 */ /* 0x000fe4000fffe0ff */
[----:B--2---:R-:W-:Y:S02]  /*39d0*/  UIMAD UR17, UR20, UR17, URZ ;  /* 0x00000011141172a4 */ /* 0x004fe4000f8e02ff */
[----:B------:R-:W-:-:S02]  /*39e0*/  UISETP.NE.AND UP0, UPT, UR10, 0x2, UPT ;  /* 0x000000020a00788c */ /* 0x000fc4000bf05270 */
[----:B---3--:R-:W-:Y:S02]  /*39f0*/  UIMAD UR12, UR17, UR6, UR12 ;  /* 0x00000006110c72a4 */ /* 0x008fe4000f8e020c */
[----:B------:R-:W-:Y:S02]  /*3a00*/  USEL UR10, UR10, URZ, UP0 ;  /* 0x000000ff0a0a7287 */ /* 0x000fe40008000000 */
[----:B------:R-:W-:Y:S01]  /*3a10*/  @P0 IMAD.MOV.U32 R0, RZ, RZ, 0x1 ;  /* 0x00000001ff000424 */ /* 0x000fe200078e00ff */
[----:B----4-:R-:W-:Y:S01]  /*3a20*/  UIMAD.WIDE.U32 UR24, UR12, UR5, URZ ;  /* 0x000000050c1872a5 */ /* 0x010fe2000f8e00ff */
[----:B------:R-:W2:Y:S02]  /*3a30*/  LDCU UR5, c[0x0][0x6d0] ;  /* 0x0000da00ff0577ac */ /* 0x000ea40008000800 */
[----:B------:R5:W-:Y:S01]  /*3a40*/  @P0 SYNCS.ARRIVE.TRANS64.ART0 RZ, [UR7+0x50], R0 ;  /* 0x00005000ffff09a7 */ /* 0x000be20008500007 */
[----:B------:R-:W-:-:S03]  /*3a50*/  UIADD3 UR11, UPT, UPT, UR11, 0x1, URZ ;  /* 0x000000010b0b7890 */ /* 0x000fc6000fffe0ff */
[----:B------:R-:W-:Y:S02]  /*3a60*/  UMOV UR17, UR25 ;  /* 0x0000001900117c82 */ /* 0x000fe40008000000 */
[----:B------:R-:W-:-:S04]  /*3a70*/  UIADD3 UR6, UPT, UPT, UR12, -UR17, URZ ;  /* 0x800000110c067290 */ /* 0x000fc8000fffe0ff */
[----:B------:R-:W-:-:S04]  /*3a80*/  USHF.R.U32.HI UR6, URZ, UR23, UR6 ;  /* 0x00000017ff067299 */ /* 0x000fc80008011606 */
[----:B------:R-:W-:-:S04]  /*3a90*/  UIADD3 UR17, UPT, UPT, UR17, UR6, URZ ;  /* 0x0000000611117290 */ /* 0x000fc8000fffe0ff */
[----:B------:R-:W-:-:S04]  /*3aa0*/  USHF.R.U32.HI UR17, URZ, UR22, UR17 ;  /* 0x00000016ff117299 */ /* 0x000fc80008011611 */
[----:B------:R-:W-:-:S04]  /*3ab0*/  UIADD3 UR17, UPT, UPT, -UR17, URZ, URZ ;  /* 0x000000ff11117290 */ /* 0x000fc8000fffe1ff */
[----:B------:R-:W-:-:S04]  /*3ac0*/  UIMAD UR17, UR4, UR17, UR12 ;  /* 0x00000011041172a4 */ /* 0x000fc8000f8e020c */
[----:B--2---:R-:W-:Y:S01]  /*3ad0*/  UIMAD.WIDE.U32 UR24, UR17, UR5, URZ ;  /* 0x00000005111872a5 */ /* 0x004fe2000f8e00ff */
[----:B------:R-:W2:Y:S03]  /*3ae0*/  LDCU.64 UR4, c[0x0][0x6d8] ;  /* 0x0000db00ff0477ac */ /* 0x000ea60008000a00 */
[----:B------:R-:W-:-:S04]  /*3af0*/  UIADD3 UR6, UPT, UPT, UR17, -UR25, URZ ;  /* 0x8000001911067290 */ /* 0x000fc8000fffe0ff */
[----:B------:R-:W-:-:S04]  /*3b00*/  USHF.R.U32.HI UR6, URZ, UR21, UR6 ;  /* 0x00000015ff067299 */ /* 0x000fc80008011606 */
[----:B------:R-:W-:-:S04]  /*3b10*/  UIADD3 UR6, UPT, UPT, UR25, UR6, URZ ;  /* 0x0000000619067290 */ /* 0x000fc8000fffe0ff */
[----:B------:R-:W-:-:S04]  /*3b20*/  USHF.R.U32.HI UR6, URZ, UR15, UR6 ;  /* 0x0000000fff067299 */ /* 0x000fc80008011606 */
[----:B--2---:R-:W-:-:S04]  /*3b30*/  UIMAD.WIDE.U32 UR24, UR6, UR5, URZ ;  /* 0x00000005061872a5 */ /* 0x004fc8000f8e00ff */
[----:B------:R-:W-:-:S04]  /*3b40*/  UIADD3 UR5, UPT, UPT, UR6, -UR25, URZ ;  /* 0x8000001906057290 */ /* 0x000fc8000fffe0ff */
[----:B------:R-:W-:-:S04]  /*3b50*/  USHF.R.U32.HI UR5, URZ, UR14, UR5 ;  /* 0x0000000eff057299 */ /* 0x000fc80008011605 */
[----:B------:R-:W-:-:S04]  /*3b60*/  UIADD3 UR20, UPT, UPT, UR25, UR5, URZ ;  /* 0x0000000519147290 */ /* 0x000fc8000fffe0ff */
[----:B------:R-:W-:-:S03]  /*3b70*/  USHF.R.U32.HI UR20, URZ, UR13, UR20 ;  /* 0x0000000dff147299 */ /* 0x000fc60008011614 */
[----:B------:R-:W2:Y:S01]  /*3b80*/  LDCU UR5, c[0x0][0x6cc] ;  /* 0x0000d980ff0577ac */ /* 0x000ea20008000800 */
[----:B------:R-:W-:-:S04]  /*3b90*/  UIADD3 UR20, UPT, UPT, -UR20, URZ, URZ ;  /* 0x000000ff14147290 */ /* 0x000fc8000fffe1ff */
[----:B------:R-:W-:Y:S02]  /*3ba0*/  UIMAD UR26, UR4, UR20, UR6 ;  /* 0x00000014041a72a4 */ /* 0x000fe4000f8e0206 */
[----:B------:R-:W-:Y:S02]  /*3bb0*/  USEL UR4, URZ, 0x1, UP0 ;  /* 0x00000001ff047887 */ /* 0x000fe40008000000 */
[----:B------:R-:W-:Y:S02]  /*3bc0*/  UISETP.GE.AND UP0, UPT, UR12, 0x400, UPT ;  /* 0x000004000c00788c */ /* 0x000fe4000bf06270 */
[----:B------:R-:W-:Y:S02]  /*3bd0*/  UIADD3 UR6, UPT, UPT, -UR6, URZ, URZ ;  /* 0x000000ff06067290 */ /* 0x000fe4000fffe1ff */
[----:B------:R-:W-:Y:S02]  /*3be0*/  LOP3.LUT R70, R70, UR4, RZ, 0x3c, !PT ;  /* 0x0000000446467c12 */ /* 0x000fe4000f8e3cff */
[----:B--2---:R-:W-:-:S03]  /*3bf0*/  UIMAD UR6, UR5, UR6, UR17 ;  /* 0x00000006050672a4 */ /* 0x004fc6000f8e0211 */
[----:B-----5:R-:W-:Y:S09]  /*3c00*/  BRA.U !UP0, `(.L_x_27) ;  /* 0xffffffe1088c7547 */ /* 0x020ff2000b83ffff */
.L_x_22:
[----:B------:R-:W-:Y:S05]  /*3c10*/  BRA.U !UP4, `(.L_x_28) ;  /* 0x000000010c187547 */ /* 0x000fea000b800000 */
[----:B------:R-:W-:Y:S01]  /*3c20*/  ELECT P0, URZ, PT ;  /* 0x0000000000ff782f */ /* 0x000fe20003800000 */
[----:B------:R-:W-:Y:S01]  /*3c30*/  HFMA2 R0, -RZ, RZ, 0, 5.9604644775390625e-08 ;  /* 0x00000001ff007431 */ /* 0x000fe200000001ff */
[----:B------:R-:W-:Y:S01]  /*3c40*/  UMOV UR4, 0x40 ;  /* 0x0000004000047882 */ /* 0x000fe20000000000 */
[----:B------:R-:W-:Y:S01]  /*3c50*/  UVIRTCOUNT.DEALLOC.SMPOOL 0x80 ;  /* 0x000000800000784c */ /* 0x000fe20000000000 */
[----:B------:R-:W-:-:S09]  /*3c60*/  ULEA UR4, UR9, UR4, 0x18 ;  /* 0x0000000409047291 */ /* 0x000fd2000f8ec0ff */
[----:B------:R2:W-:Y:S03]  /*3c70*/  @P0 STS.U8 [UR4], R0 ;  /* 0x00000000ff000988 */ /* 0x0005e60008000004 */
.L_x_28:
[----:B------:R-:W-:Y:S06]  /*3c80*/  BAR.SYNC.DEFER_BLOCKING 0x1, 0x80 ;  /* 0x0042000000007b1d */ /* 0x000fec0000010000 */
[----:B------:R-:W-:Y:S05]  /*3c90*/  BRA.U !UP4, `(.L_x_29) ;  /* 0x000000010c9c7547 */ /* 0x000fea000b800000 */
[----:B------:R-:W-:Y:S01]  /*3ca0*/  NOP ;  /* 0x0000000000007918 */ /* 0x000fe20000000000 */
[----:B------:R-:W-:Y:S01]  /*3cb0*/  UMOV UR4, 0x50 ;  /* 0x0000005000047882 */ /* 0x000fe20000000000 */
[----:B------:R-:W-:Y:S02]  /*3cc0*/  ULOP3.LUT UR8, UR16, 0xffff, URZ, 0xc0, !UPT ;  /* 0x0000ffff10087892 */ /* 0x000fe4000f8ec0ff */
[----:B------:R-:W-:Y:S02]  /*3cd0*/  ULEA UR9, UR9, UR4, 0x18 ;  /* 0x0000000409097291 */ /* 0x000fe4000f8ec0ff */
[----:B------:R-:W-:Y:S01]  /*3ce0*/  USHF.R.U32.HI UR8, URZ, 0x5, UR8 ;  /* 0x00000005ff087899 */ /* 0x000fe20008011608 */
[----:B------:R-:W-:Y:S01]  /*3cf0*/  UMOV UR5, 0xffff ;  /* 0x0000ffff00057882 */ /* 0x000fe20000000000 */
[----:B------:R-:W-:Y:S02]  /*3d00*/  UMOV UR4, 0x1 ;  /* 0x0000000100047882 */ /* 0x000fe40000000000 */
[----:B------:R-:W-:-:S02]  /*3d10*/  UIADD3 UR7, UPT, UPT, UR8, 0x10, URZ ;  /* 0x0000001008077890 */ /* 0x000fc4000fffe0ff */
[----:B------:R-:W-:Y:S01]  /*3d20*/  USHF.L.U32 UR5, UR5, UR8, URZ ;  /* 0x0000000805057299 */ /* 0x000fe200080006ff */
[----:B--2---:R-:W2:Y:S01]  /*3d30*/  LDS R0, [UR9] ;  /* 0x00000009ff007984 */ /* 0x004ea20008000800 */
[----:B------:R-:W-:-:S04]  /*3d40*/  USHF.L.U32 UR7, UR4, UR7, URZ ;  /* 0x0000000704077299 */ /* 0x000fc800080006ff */
[----:B------:R-:W-:-:S04]  /*3d50*/  ULOP3.LUT UR7, UR7, UR5, URZ, 0xfc, !UPT ;  /* 0x0000000507077292 */ /* 0x000fc8000f8efcff */
[----:B------:R-:W-:Y:S01]  /*3d60*/  ULOP3.LUT UR5, UR7, 0xffff, URZ, 0xc0, !UPT ;  /* 0x0000ffff07057892 */ /* 0x000fe2000f8ec0ff */
[----:B--2---:R-:W-:-:S13]  /*3d70*/  R2UR UR6, R0 ;  /* 0x00000000000672ca */ /* 0x004fda00000e0000 */
[----:B------:R-:W-:-:S04]  /*3d80*/  ULOP3.LUT UR4, UR7, 0xffff, UR6, 0x80, !UPT ;  /* 0x0000ffff07047892 */ /* 0x000fc8000f8e8006 */
[----:B------:R-:W-:-:S09]  /*3d90*/  UISETP.NE.AND UP0, UPT, UR4, UR5, UPT ;  /* 0x000000050400728c */ /* 0x000fd2000bf05270 */
[----:B------:R-:W-:Y:S05]  /*3da0*/  BRA.U UP0, `(.L_x_30) ;  /* 0x00000001004c7547 */ /* 0x000fea000b800000 */
[----:B------:R-:W-:Y:S02]  /*3db0*/  USHF.R.U32.HI UR4, URZ, 0x10, UR7 ;  /* 0x00000010ff047899 */ /* 0x000fe40008011607 */
[----:B------:R-:W-:-:S04]  /*3dc0*/  USHF.R.U32.HI UR5, URZ, 0x10, UR6 ;  /* 0x00000010ff057899 */ /* 0x000fc80008011606 */
[----:B------:R-:W-:-:S04]  /*3dd0*/  ULOP3.LUT UR5, UR5, UR4, URZ, 0xc0, !UPT ;  /* 0x0000000405057292 */ /* 0x000fc8000f8ec0ff */
[----:B------:R-:W-:-:S09]  /*3de0*/  UISETP.NE.AND UP0, UPT, UR5, UR4, UPT ;  /* 0x000000040500728c */ /* 0x000fd2000bf05270 */
[----:B------:R-:W-:Y:S05]  /*3df0*/  BRA.U UP0, `(.L_x_31) ;  /* 0x00000001002c7547 */ /* 0x000fea000b800000 */
[----:B------:R-:W2:Y:S01]  /*3e00*/  S2R R2, SR_LANEID ;  /* 0x0000000000027919 */ /* 0x000ea20000000000 */
[----:B------:R-:W-:Y:S01]  /*3e10*/  ULOP3.LUT UR7, URZ, UR7, URZ, 0x33, !UPT ;  /* 0x00000007ff077292 */ /* 0x000fe2000f8e33ff */
[----:B------:R-:W-:Y:S02]  /*3e20*/  VOTEU.ANY UR5, UPT, PT ;  /* 0x0000000000057886 */ /* 0x000fe400038e0100 */
[----:B------:R-:W-:-:S03]  /*3e30*/  UFLO.U32 UR5, UR5 ;  /* 0x00000005000572bd */ /* 0x000fc600080e0000 */
[----:B------:R-:W-:-:S04]  /*3e40*/  IMAD.U32 R0, RZ, RZ, UR7 ;  /* 0x00000007ff007e24 */ /* 0x000fc8000f8e00ff */
[----:B------:R-:W5:Y:S02]  /*3e50*/  REDUX UR4, R0 ;  /* 0x00000000000473c4 */ /* 0x000f640000000000 */
[----:B------:R1:W-:Y:S01]  /*3e60*/  UTCATOMSWS.AND URZ, UR7 ;  /* 0x0000000700ff79e3 */ /* 0x0003e20008000000 */
[----:B--2---:R-:W-:Y:S02]  /*3e70*/  ISETP.EQ.U32.AND P0, PT, R2, UR5, PT ;  /* 0x0000000502007c0c */ /* 0x004fe4000bf02070 */
[----:B-----5:R-:W-:-:S11]  /*3e80*/  MOV R2, UR4 ;  /* 0x0000000400027c02 */ /* 0x020fd60008000f00 */
[----:B------:R1:W-:Y:S01]  /*3e90*/  @P0 ATOMS.AND RZ, [UR9], R2 ;  /* 0x00000002ffff098c */ /* 0x0003e2000a800009 */
[----:B------:R-:W-:Y:S05]  /*3ea0*/  BRA `(.L_x_32) ;  /* 0x0000000000147947 */ /* 0x000fea0003800000 */
.L_x_31:
[----:B------:R-:W-:Y:S02]  /*3eb0*/  MOV R2, 0x3ed0 ;  /* 0x00003ed000027802 */ /* 0x000fe40000000f00 */
[----:B-1-34-:R-:W-:Y:S05]  /*3ec0*/  CALL.REL.NOINC `($__internal_0_$__cuda_sm10x_tcgen05_guardrail_trap_col_being_dealloced_not_returned_by_alloc) ;  /* 0x0000000000cc7944 */ /* 0x01afea0003c00000 */
[----:B------:R-:W-:Y:S05]  /*3ed0*/  BRA `(.L_x_32) ;  /* 0x0000000000087947 */ /* 0x000fea0003800000 */
.L_x_30:
[----:B------:R-:W-:Y:S02]  /*3ee0*/  MOV R2, 0x3f00 ;  /* 0x00003f0000027802 */ /* 0x000fe40000000f00 */
[----:B-1-34-:R-:W-:Y:S05]  /*3ef0*/  CALL.REL.NOINC `($__internal_2_$__cuda_sm10x_tcgen05_guardrail_trap_unallocated_columns_being_dealloced) ;  /* 0x0000000000d87944 */ /* 0x01afea0003c00000 */
.L_x_32:
[----:B------:R-:W-:Y:S01]  /*3f00*/  NOP ;  /* 0x0000000000007918 */ /* 0x000fe20000000000 */
.L_x_29:
[----:B------:R-:W-:-:S04]  /*3f10*/  DEPBAR.LE SB0, 0x0 ;  /* 0x000080000000791a */ /* 0x000fc80000000000 */
[----:B------:R-:W-:-:S04]  /*3f20*/  DEPBAR.LE SB0, 0x0 ;  /* 0x000080000000791a */ /* 0x000fc80000000000 */
[----:B-1----:R-:W-:Y:S05]  /*3f30*/  EXIT ;  /* 0x000000000000794d */ /* 0x002fea0003800000 */
.L_x_5:
[----:B------:R-:W-:Y:S02]  /*3f40*/  MOV R4, UR17 ;  /* 0x0000001100047c02 */ /* 0x000fe40008000f00 */
[----:B------:R-:W-:Y:S02]  /*3f50*/  MOV R5, UR17 ;  /* 0x0000001100057c02 */ /* 0x000fe40008000f00 */
[----:B------:R-:W-:-:S07]  /*3f60*/  MOV R0, UR25 ;  /* 0x0000001900007c02 */ /* 0x000fce0008000f00 */
.L_x_33:
[----:B-1----:R1:W2:Y:S02]  /*3f70*/  SYNCS.PHASECHK.TRANS64.TRYWAIT P0, [R0+URZ+0x20], R5 ;  /* 0x00002005000075a7 */ /* 0x0022a400080011ff */
[----:B--2---:R-:W-:Y:S05]  /*3f80*/  @!P0 NANOSLEEP.SYNCS 0x989680 ;  /* 0x009896800000895d */ /* 0x004fea0003900000 */
[----:B------:R-:W2:Y:S02]  /*3f90*/  @!P0 SYNCS.PHASECHK.TRANS64 P0, [R0+URZ+0x20], R5 ;  /* 0x00002005000085a7 */ /* 0x000ea400080010ff */
[----:B--2---:R-:W-:Y:S05]  /*3fa0*/  @!P0 BRA `(.L_x_33) ;  /* 0xfffffffc00f08947 */ /* 0x004fea000383ffff */
[----:B------:R-:W-:Y:S05]  /*3fb0*/  BRA `(.L_x_4) ;  /* 0xffffffc800647947 */ /* 0x000fea000383ffff */
.L_x_8:
[----:B------:R-:W-:Y:S02]  /*3fc0*/  MOV R2, UR6 ;  /* 0x0000000600027c02 */ /* 0x000fe40008000f00 */
[----:B------:R-:W-:Y:S02]  /*3fd0*/  MOV R3, UR6 ;  /* 0x0000000600037c02 */ /* 0x000fe40008000f00 */
[----:B------:R-:W-:-:S07]  /*3fe0*/  MOV R0, UR4 ;  /* 0x0000000400007c02 */ /* 0x000fce0008000f00 */
.L_x_34:
[----:B-1----:R1:W2:Y:S02]  /*3ff0*/  SYNCS.PHASECHK.TRANS64.TRYWAIT P0, [R0+URZ+0x20], R3 ;  /* 0x00002003000075a7 */ /* 0x0022a400080011ff */
[----:B--2---:R-:W-:Y:S05]  /*4000*/  @!P0 NANOSLEEP.SYNCS 0x989680 ;  /* 0x009896800000895d */ /* 0x004fea0003900000 */
[----:B------:R-:W2:Y:S02]  /*4010*/  @!P0 SYNCS.PHASECHK.TRANS64 P0, [R0+URZ+0x20], R3 ;  /* 0x00002003000085a7 */ /* 0x000ea400080010ff */
[----:B--2---:R-:W-:Y:S05]  /*4020*/  @!P0 BRA `(.L_x_34) ;  /* 0xfffffffc00f08947 */ /* 0x004fea000383ffff */
[----:B------:R-:W-:Y:S05]  /*4030*/  BRA `(.L_x_35) ;  /* 0xffffffcc005c7947 */ /* 0x000fea000383ffff */
.L_x_11:
[----:B------:R-:W-:Y:S02]  /*4040*/  MOV R0, UR18 ;  /* 0x0000001200007c02 */ /* 0x000fe40008000f00 */
[----:B------:R-:W-:-:S07]  /*4050*/  MOV R3, R2 ;  /* 0x0000000200037202 */ /* 0x000fce0000000f00 */
.L_x_36:
[----:B-1----:R1:W2:Y:S02]  /*4060*/  SYNCS.PHASECHK.TRANS64.TRYWAIT P0, [R0+URZ+0x50], R3 ;  /* 0x00005003000075a7 */ /* 0x0022a400080011ff */
[----:B--2---:R-:W-:Y:S05]  /*4070*/  @!P0 NANOSLEEP.SYNCS 0x989680 ;  /* 0x009896800000895d */ /* 0x004fea0003900000 */
[----:B------:R-:W2:Y:S02]  /*4080*/  @!P0 SYNCS.PHASECHK.TRANS64 P0, [R0+URZ+0x50], R3 ;  /* 0x00005003000085a7 */ /* 0x000ea400080010ff */
[----:B--2---:R-:W-:Y:S05]  /*4090*/  @!P0 BRA `(.L_x_36) ;  /* 0xfffffffc00f08947 */ /* 0x004fea000383ffff */
[----:B------:R-:W-:Y:S05]  /*40a0*/  BRA `(.L_x_37) ;  /* 0xffffffd000a07947 */ /* 0x000fea000383ffff */
.L_x_13:
[----:B------:R-:W-:Y:S02]  /*40b0*/  MOV R2, UR27 ;  /* 0x0000001b00027c02 */ /* 0x000fe40008000f00 */
[----:B------:R-:W-:Y:S02]  /*40c0*/  MOV R3, UR27 ;  /* 0x0000001b00037c02 */ /* 0x000fe40008000f00 */
[----:B------:R-:W-:Y:S07]  /*40d0*/  MOV R0, UR17 ;  /* 0x0000001100007c02 */ /* 0x000fee0008000f00 */
.L_x_38:
[----:B-1----:R1:W2:Y:S02]  /*40e0*/  SYNCS.PHASECHK.TRANS64.TRYWAIT P1, [R0+URZ], R3 ;  /* 0x00000003000075a7 */ /* 0x0022a400080211ff */
[----:B--2---:R-:W-:Y:S05]  /*40f0*/  @!P1 NANOSLEEP.SYNCS 0x989680 ;  /* 0x009896800000995d */ /* 0x004fea0003900000 */
[----:B------:R-:W2:Y:S02]  /*4100*/  @!P1 SYNCS.PHASECHK.TRANS64 P1, [R0+URZ], R3 ;  /* 0x00000003000095a7 */ /* 0x000ea400080210ff */
[----:B--2---:R-:W-:Y:S05]  /*4110*/  @!P1 BRA `(.L_x_38) ;  /* 0xfffffffc00f09947 */ /* 0x004fea000383ffff */
[----:B------:R-:W-:Y:S05]  /*4120*/  BRA `(.L_x_12) ;  /* 0xffffffd400147947 */ /* 0x000fea000383ffff */
.L_x_16:
[----:B------:R-:W-:-:S07]  /*4130*/  MOV R3, R2 ;  /* 0x0000000200037202 */ /* 0x000fce0000000f00 */
.L_x_39:
[----:B-1----:R1:W2:Y:S02]  /*4140*/  SYNCS.PHASECHK.TRANS64.TRYWAIT P0, [R0+URZ+0x50], R3 ;  /* 0x00005003000075a7 */ /* 0x0022a400080011ff */
[----:B--2---:R-:W-:Y:S05]  /*4150*/  @!P0 NANOSLEEP.SYNCS 0x989680 ;  /* 0x009896800000895d */ /* 0x004fea0003900000 */
[----:B------:R-:W2:Y:S02]  /*4160*/  @!P0 SYNCS.PHASECHK.TRANS64 P0, [R0+URZ+0x50], R3 ;  /* 0x00005003000085a7 */ /* 0x000ea400080010ff */
[----:B--2---:R-:W-:Y:S05]  /*4170*/  @!P0 BRA `(.L_x_39) ;  /* 0xfffffffc00f08947 */ /* 0x004fea000383ffff */
[----:B------:R-:W-:Y:S05]  /*4180*/  BRA `(.L_x_9) ;  /* 0xffffffd400c47947 */ /* 0x000fea000383ffff */
.L_x_23:
[----:B------:R-:W-:Y:S02]  /*4190*/  MOV R0, UR5 ;  /* 0x0000000500007c02 */ /* 0x000fe40008000f00 */
[----:B------:R-:W-:-:S07]  /*41a0*/  MOV R3, R2 ;  /* 0x0000000200037202 */ /* 0x000fce0000000f00 */
.L_x_40:
[----:B-1----:R1:W2:Y:S02]  /*41b0*/  SYNCS.PHASECHK.TRANS64.TRYWAIT P0, [R0+URZ+0x40], R3 ;  /* 0x00004003000075a7 */ /* 0x0022a400080011ff */
[----:B--2---:R-:W-:Y:S05]  /*41c0*/  @!P0 NANOSLEEP.SYNCS 0x989680 ;  /* 0x009896800000895d */ /* 0x004fea0003900000 */
[----:B------:R-:W2:Y:S02]  /*41d0*/  @!P0 SYNCS.PHASECHK.TRANS64 P0, [R0+URZ+0x40], R3 ;  /* 0x00004003000085a7 */ /* 0x000ea400080010ff */
[----:B--2---:R-:W-:Y:S05]  /*41e0*/  @!P0 BRA `(.L_x_40) ;  /* 0xfffffffc00f08947 */ /* 0x004fea000383ffff */
[----:B------:R-:W-:Y:S05]  /*41f0*/  BRA `(.L_x_41) ;  /* 0xffffffdc00707947 */ /* 0x000fea000383ffff */
        .weak           $__internal_0_$__cuda_sm10x_tcgen05_guardrail_trap_col_being_dealloced_not_returned_by_alloc
        .type           $__internal_0_$__cuda_sm10x_tcgen05_guardrail_trap_col_being_dealloced_not_returned_by_alloc,@function
        .size           $__internal_0_$__cuda_sm10x_tcgen05_guardrail_trap_col_being_dealloced_not_returned_by_alloc,($__internal_1_$__cuda_sm10x_tcgen05_guardrail_trap_phase_invalid_during_alloc - $__internal_0_$__cuda_sm10x_tcgen05_guardrail_trap_col_being_dealloced_not_returned_by_alloc)
$__internal_0_$__cuda_sm10x_tcgen05_guardrail_trap_col_being_dealloced_not_returned_by_alloc:
[----:B------:R-:W-:Y:S05]  /*4200*/  BPT.TRAP 0x1 ;  /* 0x000000040000795c */ /* 0x000fea0000300000 */
[----:B------:R-:W-:-:S04]  /*4210*/  HFMA2 R3, -RZ, RZ, 0, 0 ;  /* 0x00000000ff037431 */ /* 0x000fc800000001ff */
[----:B------:R-:W-:Y:S05]  /*4220*/  RET.REL.NODEC R2 `(kernel_cutlass_kernel_cudnngemm_swigludense_blockscaled_gemm_persistent_swiglu_interleaved_quantSm100BlockScaledPersistentDenseGemmKernel_object_at__TiledMMA_ThrLayoutVMNK11110000_Permuta_0) ;  /* 0xffffffbc02747950 */ /* 0x000fea0003c3ffff */
        .weak           $__internal_1_$__cuda_sm10x_tcgen05_guardrail_trap_phase_invalid_during_alloc
        .type           $__internal_1_$__cuda_sm10x_tcgen05_guardrail_trap_phase_invalid_during_alloc,@function
        .size           $__internal_1_$__cuda_sm10x_tcgen05_guardrail_trap_phase_invalid_during_alloc,($__internal_2_$__cuda_sm10x_tcgen05_guardrail_trap_unallocated_columns_being_dealloced - $__internal_1_$__cuda_sm10x_tcgen05_guardrail_trap_phase_invalid_during_alloc)
$__internal_1_$__cuda_sm10x_tcgen05_guardrail_trap_phase_invalid_during_alloc:
[----:B------:R-:W-:Y:S05]  /*4230*/  BPT.TRAP 0x1 ;  /* 0x000000040000795c */ /* 0x000fea0000300000 */
[----:B------:R-:W-:-:S04]  /*4240*/  MOV R3, 0x0 ;  /* 0x0000000000037802 */ /* 0x000fc80000000f00 */
[----:B------:R-:W-:Y:S05]  /*4250*/  RET.REL.NODEC R2 `(kernel_cutlass_kernel_cudnngemm_swigludense_blockscaled_gemm_persistent_swiglu_interleaved_quantSm100BlockScaledPersistentDenseGemmKernel_object_at__TiledMMA_ThrLayoutVMNK11110000_Permuta_0) ;  /* 0xffffffbc02687950 */ /* 0x000fea0003c3ffff */
        .weak           $__internal_2_$__cuda_sm10x_tcgen05_guardrail_trap_unallocated_columns_being_dealloced
        .type           $__internal_2_$__cuda_sm10x_tcgen05_guardrail_trap_unallocated_columns_being_dealloced,@function
        .size           $__internal_2_$__cuda_sm10x_tcgen05_guardrail_trap_unallocated_columns_being_dealloced,(.L_x_45 - $__internal_2_$__cuda_sm10x_tcgen05_guardrail_trap_unallocated_columns_being_dealloced)
$__internal_2_$__cuda_sm10x_tcgen05_guardrail_trap_unallocated_columns_being_dealloced:
[----:B------:R-:W-:Y:S05]  /*4260*/  BPT.TRAP 0x1 ;  /* 0x000000040000795c */ /* 0x000fea0000300000 */
[----:B------:R-:W-:-:S04]  /*4270*/  HFMA2 R3, -RZ, RZ, 0, 0 ;  /* 0x00000000ff037431 */ /* 0x000fc800000001ff */
[----:B------:R-:W-:Y:S05]  /*4280*/  RET.REL.NODEC R2 `(kernel_cutlass_kernel_cudnngemm_swigludense_blockscaled_gemm_persistent_swiglu_interleaved_quantSm100BlockScaledPersistentDenseGemmKernel_object_at__TiledMMA_ThrLayoutVMNK11110000_Permuta_0) ;  /* 0xffffffbc025c7950 */ /* 0x000fea0003c3ffff */
.L_x_42:
[----:B------:R-:W-:-:S00]  /*4290*/  BRA `(.L_x_42) ;  /* 0xfffffffc00fc7947 */ /* 0x000fc0000383ffff */
[----:B------:R-:W-:-:S00]  /*42a0*/  NOP ;  /* 0x0000000000007918 */ /* 0x000fc00000000000 */
        /* <DEDUP_REMOVED lines=13> */
.L_x_45:


//--------------------- .nv.shared.kernel_cutlass_kernel_cudnngemm_swigludense_blockscaled_gemm_persistent_swiglu_interleaved_quantSm100BlockScaledPersistentDenseGemmKernel_object_at__TiledMMA_ThrLayoutVMNK11110000_Permuta_0 --------------------------
	.section	.nv.shared.kernel_cutlass_kernel_cudnngemm_swigludense_blockscaled_gemm_persistent_swiglu_interleaved_quantSm100BlockScaledPersistentDenseGemmKernel_object_at__TiledMMA_ThrLayoutVMNK11110000_Permuta_0,"aw",@nobits
	.sectionflags	@""
	.align	1024
	.zero		1024


//--------------------- .nv.shared.reserved.0     --------------------------
	.section	.nv.shared.reserved.0,"aw",@nobits
	.align	8
	.weak		__nv_reservedSMEM_offset_0_alias
	.size		__nv_reservedSMEM_offset_0_alias, 0, 64
	.other		__nv_reservedSMEM_offset_0_alias,@"STO_CUDA_RESERVED_SHARED STV_DEFAULT"
__nv_reservedSMEM_offset_0_alias:
	.zero		0
.nv.shared.reserved.0:
	.zero		64
	.weak		__nv_reservedSMEM_allocation_phase
	.type		__nv_reservedSMEM_allocation_phase,@object
	.size		__nv_reservedSMEM_allocation_phase,(.L_0 - __nv_reservedSMEM_allocation_phase)
__nv_reservedSMEM_allocation_phase:
	.zero		1
.L_0:
	.zero		7
	.weak		__nv_reservedSMEM_devtool_atexit_pc
	.type		__nv_reservedSMEM_devtool_atexit_pc,@object
	.size		__nv_reservedSMEM_devtool_atexit_pc,(__nv_reservedSMEM_allocation_mask - __nv_reservedSMEM_devtool_atexit_pc)
__nv_reservedSMEM_devtool_atexit_pc:
	.zero		8
	.weak		__nv_reservedSMEM_allocation_mask
	.type		__nv_reservedSMEM_allocation_mask,@object
	.size		__nv_reservedSMEM_allocation_mask,(.L_2 - __nv_reservedSMEM_allocation_mask)
__nv_reservedSMEM_allocation_mask:
	.zero		4
.L_2:


//--------------------- .nv.constant0.kernel_cutlass_kernel_cudnngemm_swigludense_blockscaled_gemm_persistent_swiglu_interleaved_quantSm100BlockScaledPersistentDenseGemmKernel_object_at__TiledMMA_ThrLayoutVMNK11110000_Permuta_0 --------------------------
	.section	.nv.constant0.kernel_cutlass_kernel_cudnngemm_swigludense_blockscaled_gemm_persistent_swiglu_interleaved_quantSm100BlockScaledPersistentDenseGemmKernel_object_at__TiledMMA_ThrLayoutVMNK11110000_Permuta_0,"a",@progbits
	.sectionflags	@""
	.align	4
.nv.constant0.kernel_cutlass_kernel_cudnngemm_swigludense_blockscaled_gemm_persistent_swiglu_interleaved_quantSm100BlockScaledPersistentDenseGemmKernel_object_at__TiledMMA_ThrLayoutVMNK11110000_Permuta_0:
	.zero		1768


//--------------------- SYMBOLS --------------------------

	.type		.nv.reservedSmem.offset0,@object
	.size		.nv.reservedSmem.offset0,0x4
	.type		.nv.reservedSmem.cap,@object
	.size		.nv.reservedSmem.cap,0x4
